//
// Generated by NVIDIA NVVM Compiler
//
// Compiler Build ID: CL-36424714
// Cuda compilation tools, release 13.0, V13.0.88
// Based on NVVM 20.0.0
//

.version 9.0
.target sm_100
.address_size 64

	// .globl	_Z9matAddRowPiS_S_ii

.visible .entry _Z9matAddRowPiS_S_ii(
	.param .u64 .ptr .align 1 _Z9matAddRowPiS_S_ii_param_0,
	.param .u64 .ptr .align 1 _Z9matAddRowPiS_S_ii_param_1,
	.param .u64 .ptr .align 1 _Z9matAddRowPiS_S_ii_param_2,
	.param .u32 _Z9matAddRowPiS_S_ii_param_3,
	.param .u32 _Z9matAddRowPiS_S_ii_param_4
)
{
	.reg .pred 	%p<12>;
	.reg .b32 	%r<116>;
	.reg .b64 	%rd<56>;

	ld.param.u64 	%rd22, [_Z9matAddRowPiS_S_ii_param_0];
	ld.param.u64 	%rd23, [_Z9matAddRowPiS_S_ii_param_1];
	ld.param.u64 	%rd24, [_Z9matAddRowPiS_S_ii_param_2];
	ld.param.u32 	%r19, [_Z9matAddRowPiS_S_ii_param_3];
	ld.param.u32 	%r18, [_Z9matAddRowPiS_S_ii_param_4];
	cvta.to.global.u64 	%rd1, %rd24;
	cvta.to.global.u64 	%rd2, %rd23;
	cvta.to.global.u64 	%rd3, %rd22;
	mov.u32 	%r1, %tid.x;
	setp.ge.s32 	%p1, %r1, %r19;
	setp.lt.s32 	%p2, %r18, 1;
	or.pred  	%p3, %p1, %p2;
	@%p3 bra 	$L__BB0_13;
	mul.lo.s32 	%r2, %r18, %r1;
	and.b32  	%r3, %r18, 15;
	setp.lt.u32 	%p4, %r18, 16;
	mov.b32 	%r113, 0;
	@%p4 bra 	$L__BB0_4;
	and.b32  	%r113, %r18, 2147483632;
	neg.s32 	%r111, %r113;
	mul.wide.u32 	%rd25, %r2, 4;
	add.s64 	%rd26, %rd25, 32;
	add.s64 	%rd52, %rd1, %rd26;
	add.s64 	%rd51, %rd2, %rd26;
	add.s64 	%rd50, %rd3, %rd26;
$L__BB0_3:
	.pragma "nounroll";
	ld.global.u32 	%r21, [%rd50+-32];
	ld.global.u32 	%r22, [%rd51+-32];
	add.s32 	%r23, %r22, %r21;
	st.global.u32 	[%rd52+-32], %r23;
	ld.global.u32 	%r24, [%rd50+-28];
	ld.global.u32 	%r25, [%rd51+-28];
	add.s32 	%r26, %r25, %r24;
	st.global.u32 	[%rd52+-28], %r26;
	ld.global.u32 	%r27, [%rd50+-24];
	ld.global.u32 	%r28, [%rd51+-24];
	add.s32 	%r29, %r28, %r27;
	st.global.u32 	[%rd52+-24], %r29;
	ld.global.u32 	%r30, [%rd50+-20];
	ld.global.u32 	%r31, [%rd51+-20];
	add.s32 	%r32, %r31, %r30;
	st.global.u32 	[%rd52+-20], %r32;
	ld.global.u32 	%r33, [%rd50+-16];
	ld.global.u32 	%r34, [%rd51+-16];
	add.s32 	%r35, %r34, %r33;
	st.global.u32 	[%rd52+-16], %r35;
	ld.global.u32 	%r36, [%rd50+-12];
	ld.global.u32 	%r37, [%rd51+-12];
	add.s32 	%r38, %r37, %r36;
	st.global.u32 	[%rd52+-12], %r38;
	ld.global.u32 	%r39, [%rd50+-8];
	ld.global.u32 	%r40, [%rd51+-8];
	add.s32 	%r41, %r40, %r39;
	st.global.u32 	[%rd52+-8], %r41;
	ld.global.u32 	%r42, [%rd50+-4];
	ld.global.u32 	%r43, [%rd51+-4];
	add.s32 	%r44, %r43, %r42;
	st.global.u32 	[%rd52+-4], %r44;
	ld.global.u32 	%r45, [%rd50];
	ld.global.u32 	%r46, [%rd51];
	add.s32 	%r47, %r46, %r45;
	st.global.u32 	[%rd52], %r47;
	ld.global.u32 	%r48, [%rd50+4];
	ld.global.u32 	%r49, [%rd51+4];
	add.s32 	%r50, %r49, %r48;
	st.global.u32 	[%rd52+4], %r50;
	ld.global.u32 	%r51, [%rd50+8];
	ld.global.u32 	%r52, [%rd51+8];
	add.s32 	%r53, %r52, %r51;
	st.global.u32 	[%rd52+8], %r53;
	ld.global.u32 	%r54, [%rd50+12];
	ld.global.u32 	%r55, [%rd51+12];
	add.s32 	%r56, %r55, %r54;
	st.global.u32 	[%rd52+12], %r56;
	ld.global.u32 	%r57, [%rd50+16];
	ld.global.u32 	%r58, [%rd51+16];
	add.s32 	%r59, %r58, %r57;
	st.global.u32 	[%rd52+16], %r59;
	ld.global.u32 	%r60, [%rd50+20];
	ld.global.u32 	%r61, [%rd51+20];
	add.s32 	%r62, %r61, %r60;
	st.global.u32 	[%rd52+20], %r62;
	ld.global.u32 	%r63, [%rd50+24];
	ld.global.u32 	%r64, [%rd51+24];
	add.s32 	%r65, %r64, %r63;
	st.global.u32 	[%rd52+24], %r65;
	ld.global.u32 	%r66, [%rd50+28];
	ld.global.u32 	%r67, [%rd51+28];
	add.s32 	%r68, %r67, %r66;
	st.global.u32 	[%rd52+28], %r68;
	add.s32 	%r111, %r111, 16;
	add.s64 	%rd52, %rd52, 64;
	add.s64 	%rd51, %rd51, 64;
	add.s64 	%rd50, %rd50, 64;
	setp.ne.s32 	%p5, %r111, 0;
	@%p5 bra 	$L__BB0_3;
$L__BB0_4:
	setp.eq.s32 	%p6, %r3, 0;
	@%p6 bra 	$L__BB0_13;
	and.b32  	%r9, %r18, 7;
	setp.lt.u32 	%p7, %r3, 8;
	@%p7 bra 	$L__BB0_7;
	add.s32 	%r69, %r113, %r2;
	mul.wide.u32 	%rd27, %r69, 4;
	add.s64 	%rd28, %rd3, %rd27;
	ld.global.u32 	%r70, [%rd28];
	add.s64 	%rd29, %rd2, %rd27;
	ld.global.u32 	%r71, [%rd29];
	add.s32 	%r72, %r71, %r70;
	add.s64 	%rd30, %rd1, %rd27;
	st.global.u32 	[%rd30], %r72;
	cvt.u64.u32 	%rd31, %r2;
	cvt.u64.u32 	%rd32, %r113;
	add.s64 	%rd33, %rd32, %rd31;
	shl.b64 	%rd34, %rd33, 2;
	add.s64 	%rd35, %rd3, %rd34;
	ld.global.u32 	%r73, [%rd35+4];
	add.s64 	%rd36, %rd2, %rd34;
	ld.global.u32 	%r74, [%rd36+4];
	add.s32 	%r75, %r74, %r73;
	add.s64 	%rd37, %rd1, %rd34;
	st.global.u32 	[%rd37+4], %r75;
	ld.global.u32 	%r76, [%rd35+8];
	ld.global.u32 	%r77, [%rd36+8];
	add.s32 	%r78, %r77, %r76;
	st.global.u32 	[%rd37+8], %r78;
	ld.global.u32 	%r79, [%rd35+12];
	ld.global.u32 	%r80, [%rd36+12];
	add.s32 	%r81, %r80, %r79;
	st.global.u32 	[%rd37+12], %r81;
	ld.global.u32 	%r82, [%rd35+16];
	ld.global.u32 	%r83, [%rd36+16];
	add.s32 	%r84, %r83, %r82;
	st.global.u32 	[%rd37+16], %r84;
	ld.global.u32 	%r85, [%rd35+20];
	ld.global.u32 	%r86, [%rd36+20];
	add.s32 	%r87, %r86, %r85;
	st.global.u32 	[%rd37+20], %r87;
	ld.global.u32 	%r88, [%rd35+24];
	ld.global.u32 	%r89, [%rd36+24];
	add.s32 	%r90, %r89, %r88;
	st.global.u32 	[%rd37+24], %r90;
	ld.global.u32 	%r91, [%rd35+28];
	ld.global.u32 	%r92, [%rd36+28];
	add.s32 	%r93, %r92, %r91;
	st.global.u32 	[%rd37+28], %r93;
	add.s32 	%r113, %r113, 8;
$L__BB0_7:
	setp.eq.s32 	%p8, %r9, 0;
	@%p8 bra 	$L__BB0_13;
	and.b32  	%r12, %r18, 3;
	setp.lt.u32 	%p9, %r9, 4;
	@%p9 bra 	$L__BB0_10;
	add.s32 	%r94, %r113, %r2;
	mul.wide.u32 	%rd38, %r94, 4;
	add.s64 	%rd39, %rd3, %rd38;
	ld.global.u32 	%r95, [%rd39];
	add.s64 	%rd40, %rd2, %rd38;
	ld.global.u32 	%r96, [%rd40];
	add.s32 	%r97, %r96, %r95;
	add.s64 	%rd41, %rd1, %rd38;
	st.global.u32 	[%rd41], %r97;
	cvt.u64.u32 	%rd42, %r2;
	cvt.u64.u32 	%rd43, %r113;
	add.s64 	%rd44, %rd43, %rd42;
	shl.b64 	%rd45, %rd44, 2;
	add.s64 	%rd46, %rd3, %rd45;
	ld.global.u32 	%r98, [%rd46+4];
	add.s64 	%rd47, %rd2, %rd45;
	ld.global.u32 	%r99, [%rd47+4];
	add.s32 	%r100, %r99, %r98;
	add.s64 	%rd48, %rd1, %rd45;
	st.global.u32 	[%rd48+4], %r100;
	ld.global.u32 	%r101, [%rd46+8];
	ld.global.u32 	%r102, [%rd47+8];
	add.s32 	%r103, %r102, %r101;
	st.global.u32 	[%rd48+8], %r103;
	ld.global.u32 	%r104, [%rd46+12];
	ld.global.u32 	%r105, [%rd47+12];
	add.s32 	%r106, %r105, %r104;
	st.global.u32 	[%rd48+12], %r106;
	add.s32 	%r113, %r113, 4;
$L__BB0_10:
	setp.eq.s32 	%p10, %r12, 0;
	@%p10 bra 	$L__BB0_13;
	add.s32 	%r107, %r113, %r2;
	mul.wide.u32 	%rd49, %r107, 4;
	add.s64 	%rd55, %rd1, %rd49;
	add.s64 	%rd54, %rd2, %rd49;
	add.s64 	%rd53, %rd3, %rd49;
	neg.s32 	%r115, %r12;
$L__BB0_12:
	.pragma "nounroll";
	ld.global.u32 	%r108, [%rd53];
	ld.global.u32 	%r109, [%rd54];
	add.s32 	%r110, %r109, %r108;
	st.global.u32 	[%rd55], %r110;
	add.s64 	%rd55, %rd55, 4;
	add.s64 	%rd54, %rd54, 4;
	add.s64 	%rd53, %rd53, 4;
	add.s32 	%r115, %r115, 1;
	setp.ne.s32 	%p11, %r115, 0;
	@%p11 bra 	$L__BB0_12;
$L__BB0_13:
	ret;

}
	// .globl	_Z9matAddColPiS_S_ii
.visible .entry _Z9matAddColPiS_S_ii(
	.param .u64 .ptr .align 1 _Z9matAddColPiS_S_ii_param_0,
	.param .u64 .ptr .align 1 _Z9matAddColPiS_S_ii_param_1,
	.param .u64 .ptr .align 1 _Z9matAddColPiS_S_ii_param_2,
	.param .u32 _Z9matAddColPiS_S_ii_param_3,
	.param .u32 _Z9matAddColPiS_S_ii_param_4
)
{
	.reg .pred 	%p<12>;
	.reg .b32 	%r<122>;
	.reg .b64 	%rd<101>;

	ld.param.u64 	%rd4, [_Z9matAddColPiS_S_ii_param_0];
	ld.param.u64 	%rd5, [_Z9matAddColPiS_S_ii_param_1];
	ld.param.u64 	%rd6, [_Z9matAddColPiS_S_ii_param_2];
	ld.param.u32 	%r23, [_Z9matAddColPiS_S_ii_param_3];
	ld.param.u32 	%r24, [_Z9matAddColPiS_S_ii_param_4];
	cvta.to.global.u64 	%rd1, %rd6;
	cvta.to.global.u64 	%rd2, %rd5;
	cvta.to.global.u64 	%rd3, %rd4;
	mov.u32 	%r1, %tid.x;
	setp.ge.s32 	%p1, %r1, %r24;
	setp.lt.s32 	%p2, %r23, 1;
	or.pred  	%p3, %p1, %p2;
	@%p3 bra 	$L__BB1_13;
	and.b32  	%r2, %r23, 15;
	setp.lt.u32 	%p4, %r23, 16;
	mov.b32 	%r118, 0;
	@%p4 bra 	$L__BB1_4;
	and.b32  	%r118, %r23, 2147483632;
	neg.s32 	%r116, %r118;
	shl.b32 	%r5, %r24, 4;
	mul.wide.s32 	%rd11, %r24, 4;
	mov.u32 	%r115, %r1;
$L__BB1_3:
	.pragma "nounroll";
	mul.wide.s32 	%rd7, %r115, 4;
	add.s64 	%rd8, %rd3, %rd7;
	ld.global.u32 	%r26, [%rd8];
	add.s64 	%rd9, %rd2, %rd7;
	ld.global.u32 	%r27, [%rd9];
	add.s32 	%r28, %r27, %r26;
	add.s64 	%rd10, %rd1, %rd7;
	st.global.u32 	[%rd10], %r28;
	add.s64 	%rd12, %rd8, %rd11;
	ld.global.u32 	%r29, [%rd12];
	add.s64 	%rd13, %rd9, %rd11;
	ld.global.u32 	%r30, [%rd13];
	add.s32 	%r31, %r30, %r29;
	add.s64 	%rd14, %rd10, %rd11;
	st.global.u32 	[%rd14], %r31;
	add.s64 	%rd15, %rd12, %rd11;
	ld.global.u32 	%r32, [%rd15];
	add.s64 	%rd16, %rd13, %rd11;
	ld.global.u32 	%r33, [%rd16];
	add.s32 	%r34, %r33, %r32;
	add.s64 	%rd17, %rd14, %rd11;
	st.global.u32 	[%rd17], %r34;
	add.s64 	%rd18, %rd15, %rd11;
	ld.global.u32 	%r35, [%rd18];
	add.s64 	%rd19, %rd16, %rd11;
	ld.global.u32 	%r36, [%rd19];
	add.s32 	%r37, %r36, %r35;
	add.s64 	%rd20, %rd17, %rd11;
	st.global.u32 	[%rd20], %r37;
	add.s64 	%rd21, %rd18, %rd11;
	ld.global.u32 	%r38, [%rd21];
	add.s64 	%rd22, %rd19, %rd11;
	ld.global.u32 	%r39, [%rd22];
	add.s32 	%r40, %r39, %r38;
	add.s64 	%rd23, %rd20, %rd11;
	st.global.u32 	[%rd23], %r40;
	add.s64 	%rd24, %rd21, %rd11;
	ld.global.u32 	%r41, [%rd24];
	add.s64 	%rd25, %rd22, %rd11;
	ld.global.u32 	%r42, [%rd25];
	add.s32 	%r43, %r42, %r41;
	add.s64 	%rd26, %rd23, %rd11;
	st.global.u32 	[%rd26], %r43;
	add.s64 	%rd27, %rd24, %rd11;
	ld.global.u32 	%r44, [%rd27];
	add.s64 	%rd28, %rd25, %rd11;
	ld.global.u32 	%r45, [%rd28];
	add.s32 	%r46, %r45, %r44;
	add.s64 	%rd29, %rd26, %rd11;
	st.global.u32 	[%rd29], %r46;
	add.s64 	%rd30, %rd27, %rd11;
	ld.global.u32 	%r47, [%rd30];
	add.s64 	%rd31, %rd28, %rd11;
	ld.global.u32 	%r48, [%rd31];
	add.s32 	%r49, %r48, %r47;
	add.s64 	%rd32, %rd29, %rd11;
	st.global.u32 	[%rd32], %r49;
	add.s64 	%rd33, %rd30, %rd11;
	ld.global.u32 	%r50, [%rd33];
	add.s64 	%rd34, %rd31, %rd11;
	ld.global.u32 	%r51, [%rd34];
	add.s32 	%r52, %r51, %r50;
	add.s64 	%rd35, %rd32, %rd11;
	st.global.u32 	[%rd35], %r52;
	add.s64 	%rd36, %rd33, %rd11;
	ld.global.u32 	%r53, [%rd36];
	add.s64 	%rd37, %rd34, %rd11;
	ld.global.u32 	%r54, [%rd37];
	add.s32 	%r55, %r54, %r53;
	add.s64 	%rd38, %rd35, %rd11;
	st.global.u32 	[%rd38], %r55;
	add.s64 	%rd39, %rd36, %rd11;
	ld.global.u32 	%r56, [%rd39];
	add.s64 	%rd40, %rd37, %rd11;
	ld.global.u32 	%r57, [%rd40];
	add.s32 	%r58, %r57, %r56;
	add.s64 	%rd41, %rd38, %rd11;
	st.global.u32 	[%rd41], %r58;
	add.s64 	%rd42, %rd39, %rd11;
	ld.global.u32 	%r59, [%rd42];
	add.s64 	%rd43, %rd40, %rd11;
	ld.global.u32 	%r60, [%rd43];
	add.s32 	%r61, %r60, %r59;
	add.s64 	%rd44, %rd41, %rd11;
	st.global.u32 	[%rd44], %r61;
	add.s64 	%rd45, %rd42, %rd11;
	ld.global.u32 	%r62, [%rd45];
	add.s64 	%rd46, %rd43, %rd11;
	ld.global.u32 	%r63, [%rd46];
	add.s32 	%r64, %r63, %r62;
	add.s64 	%rd47, %rd44, %rd11;
	st.global.u32 	[%rd47], %r64;
	add.s64 	%rd48, %rd45, %rd11;
	ld.global.u32 	%r65, [%rd48];
	add.s64 	%rd49, %rd46, %rd11;
	ld.global.u32 	%r66, [%rd49];
	add.s32 	%r67, %r66, %r65;
	add.s64 	%rd50, %rd47, %rd11;
	st.global.u32 	[%rd50], %r67;
	add.s64 	%rd51, %rd48, %rd11;
	ld.global.u32 	%r68, [%rd51];
	add.s64 	%rd52, %rd49, %rd11;
	ld.global.u32 	%r69, [%rd52];
	add.s32 	%r70, %r69, %r68;
	add.s64 	%rd53, %rd50, %rd11;
	st.global.u32 	[%rd53], %r70;
	add.s64 	%rd54, %rd51, %rd11;
	ld.global.u32 	%r71, [%rd54];
	add.s64 	%rd55, %rd52, %rd11;
	ld.global.u32 	%r72, [%rd55];
	add.s32 	%r73, %r72, %r71;
	add.s64 	%rd56, %rd53, %rd11;
	st.global.u32 	[%rd56], %r73;
	add.s32 	%r116, %r116, 16;
	add.s32 	%r115, %r115, %r5;
	setp.ne.s32 	%p5, %r116, 0;
	@%p5 bra 	$L__BB1_3;
$L__BB1_4:
	setp.eq.s32 	%p6, %r2, 0;
	@%p6 bra 	$L__BB1_13;
	and.b32  	%r11, %r23, 7;
	setp.lt.u32 	%p7, %r2, 8;
	@%p7 bra 	$L__BB1_7;
	mad.lo.s32 	%r74, %r118, %r24, %r1;
	mul.wide.s32 	%rd57, %r74, 4;
	add.s64 	%rd58, %rd3, %rd57;
	ld.global.u32 	%r75, [%rd58];
	add.s64 	%rd59, %rd2, %rd57;
	ld.global.u32 	%r76, [%rd59];
	add.s32 	%r77, %r76, %r75;
	add.s64 	%rd60, %rd1, %rd57;
	st.global.u32 	[%rd60], %r77;
	mul.wide.s32 	%rd61, %r24, 4;
	add.s64 	%rd62, %rd58, %rd61;
	ld.global.u32 	%r78, [%rd62];
	add.s64 	%rd63, %rd59, %rd61;
	ld.global.u32 	%r79, [%rd63];
	add.s32 	%r80, %r79, %r78;
	add.s64 	%rd64, %rd60, %rd61;
	st.global.u32 	[%rd64], %r80;
	add.s64 	%rd65, %rd62, %rd61;
	ld.global.u32 	%r81, [%rd65];
	add.s64 	%rd66, %rd63, %rd61;
	ld.global.u32 	%r82, [%rd66];
	add.s32 	%r83, %r82, %r81;
	add.s64 	%rd67, %rd64, %rd61;
	st.global.u32 	[%rd67], %r83;
	add.s64 	%rd68, %rd65, %rd61;
	ld.global.u32 	%r84, [%rd68];
	add.s64 	%rd69, %rd66, %rd61;
	ld.global.u32 	%r85, [%rd69];
	add.s32 	%r86, %r85, %r84;
	add.s64 	%rd70, %rd67, %rd61;
	st.global.u32 	[%rd70], %r86;
	add.s64 	%rd71, %rd68, %rd61;
	ld.global.u32 	%r87, [%rd71];
	add.s64 	%rd72, %rd69, %rd61;
	ld.global.u32 	%r88, [%rd72];
	add.s32 	%r89, %r88, %r87;
	add.s64 	%rd73, %rd70, %rd61;
	st.global.u32 	[%rd73], %r89;
	add.s64 	%rd74, %rd71, %rd61;
	ld.global.u32 	%r90, [%rd74];
	add.s64 	%rd75, %rd72, %rd61;
	ld.global.u32 	%r91, [%rd75];
	add.s32 	%r92, %r91, %r90;
	add.s64 	%rd76, %rd73, %rd61;
	st.global.u32 	[%rd76], %r92;
	add.s64 	%rd77, %rd74, %rd61;
	ld.global.u32 	%r93, [%rd77];
	add.s64 	%rd78, %rd75, %rd61;
	ld.global.u32 	%r94, [%rd78];
	add.s32 	%r95, %r94, %r93;
	add.s64 	%rd79, %rd76, %rd61;
	st.global.u32 	[%rd79], %r95;
	add.s64 	%rd80, %rd77, %rd61;
	ld.global.u32 	%r96, [%rd80];
	add.s64 	%rd81, %rd78, %rd61;
	ld.global.u32 	%r97, [%rd81];
	add.s32 	%r98, %r97, %r96;
	add.s64 	%rd82, %rd79, %rd61;
	st.global.u32 	[%rd82], %r98;
	add.s32 	%r118, %r118, 8;
$L__BB1_7:
	setp.eq.s32 	%p8, %r11, 0;
	@%p8 bra 	$L__BB1_13;
	and.b32  	%r14, %r23, 3;
	setp.lt.u32 	%p9, %r11, 4;
	@%p9 bra 	$L__BB1_10;
	mad.lo.s32 	%r99, %r118, %r24, %r1;
	mul.wide.s32 	%rd83, %r99, 4;
	add.s64 	%rd84, %rd3, %rd83;
	ld.global.u32 	%r100, [%rd84];
	add.s64 	%rd85, %rd2, %rd83;
	ld.global.u32 	%r101, [%rd85];
	add.s32 	%r102, %r101, %r100;
	add.s64 	%rd86, %rd1, %rd83;
	st.global.u32 	[%rd86], %r102;
	mul.wide.s32 	%rd87, %r24, 4;
	add.s64 	%rd88, %rd84, %rd87;
	ld.global.u32 	%r103, [%rd88];
	add.s64 	%rd89, %rd85, %rd87;
	ld.global.u32 	%r104, [%rd89];
	add.s32 	%r105, %r104, %r103;
	add.s64 	%rd90, %rd86, %rd87;
	st.global.u32 	[%rd90], %r105;
	add.s64 	%rd91, %rd88, %rd87;
	ld.global.u32 	%r106, [%rd91];
	add.s64 	%rd92, %rd89, %rd87;
	ld.global.u32 	%r107, [%rd92];
	add.s32 	%r108, %r107, %r106;
	add.s64 	%rd93, %rd90, %rd87;
	st.global.u32 	[%rd93], %r108;
	add.s64 	%rd94, %rd91, %rd87;
	ld.global.u32 	%r109, [%rd94];
	add.s64 	%rd95, %rd92, %rd87;
	ld.global.u32 	%r110, [%rd95];
	add.s32 	%r111, %r110, %r109;
	add.s64 	%rd96, %rd93, %rd87;
	st.global.u32 	[%rd96], %r111;
	add.s32 	%r118, %r118, 4;
$L__BB1_10:
	setp.eq.s32 	%p10, %r14, 0;
	@%p10 bra 	$L__BB1_13;
	mad.lo.s32 	%r121, %r118, %r24, %r1;
	neg.s32 	%r120, %r14;
$L__BB1_12:
	.pragma "nounroll";
	mul.wide.s32 	%rd97, %r121, 4;
	add.s64 	%rd98, %rd3, %rd97;
	ld.global.u32 	%r112, [%rd98];
	add.s64 	%rd99, %rd2, %rd97;
	ld.global.u32 	%r113, [%rd99];
	add.s32 	%r114, %r113, %r112;
	add.s64 	%rd100, %rd1, %rd97;
	st.global.u32 	[%rd100], %r114;
	add.s32 	%r121, %r121, %r24;
	add.s32 	%r120, %r120, 1;
	setp.ne.s32 	%p11, %r120, 0;
	@%p11 bra 	$L__BB1_12;
$L__BB1_13:
	ret;

}
	// .globl	_Z13matAddElementPiS_S_ii
.visible .entry _Z13matAddElementPiS_S_ii(
	.param .u64 .ptr .align 1 _Z13matAddElementPiS_S_ii_param_0,
	.param .u64 .ptr .align 1 _Z13matAddElementPiS_S_ii_param_1,
	.param .u64 .ptr .align 1 _Z13matAddElementPiS_S_ii_param_2,
	.param .u32 _Z13matAddElementPiS_S_ii_param_3,
	.param .u32 _Z13matAddElementPiS_S_ii_param_4
)
{
	.reg .pred 	%p<4>;
	.reg .b32 	%r<9>;
	.reg .b64 	%rd<11>;

	ld.param.u64 	%rd1, [_Z13matAddElementPiS_S_ii_param_0];
	ld.param.u64 	%rd2, [_Z13matAddElementPiS_S_ii_param_1];
	ld.param.u64 	%rd3, [_Z13matAddElementPiS_S_ii_param_2];
	ld.param.u32 	%r2, [_Z13matAddElementPiS_S_ii_param_3];
	ld.param.u32 	%r3, [_Z13matAddElementPiS_S_ii_param_4];
	mov.u32 	%r4, %tid.x;
	mov.u32 	%r5, %tid.y;
	mad.lo.s32 	%r1, %r3, %r4, %r5;
	setp.ge.s32 	%p1, %r4, %r2;
	setp.ge.s32 	%p2, %r5, %r3;
	or.pred  	%p3, %p1, %p2;
	@%p3 bra 	$L__BB2_2;
	cvta.to.global.u64 	%rd4, %rd1;
	cvta.to.global.u64 	%rd5, %rd2;
	cvta.to.global.u64 	%rd6, %rd3;
	mul.wide.s32 	%rd7, %r1, 4;
	add.s64 	%rd8, %rd4, %rd7;
	ld.global.u32 	%r6, [%rd8];
	add.s64 	%rd9, %rd5, %rd7;
	ld.global.u32 	%r7, [%rd9];
	add.s32 	%r8, %r7, %r6;
	add.s64 	%rd10, %rd6, %rd7;
	st.global.u32 	[%rd10], %r8;
$L__BB2_2:
	ret;

}


// ===== COMPILED SASS (sm_100) =====

	.target	sm_100

	.elftype	@"ET_EXEC"


//--------------------- .note.nv.tkinfo           --------------------------
	.section	.note.nv.tkinfo,"",@"SHT_NOTE"
	.sectionflags	@"SHF_NOTE_NV_TKINFO"
	.tkinfo
        /*0018*/ 	.word	0x00000002
        /*0030*/ 	.string	""
        /*0030*/ 	.string	"ptxas"
        /*0030*/ 	.string	"Cuda compilation tools, release 13.0, V13.0.88"
        /*0030*/ 	.string	"Build cuda_13.0.r13.0/compiler.36424714_0"
        /*0030*/ 	.string	"-arch sm_100 -m 64 "



//--------------------- .note.nv.cuinfo           --------------------------
	.section	.note.nv.cuinfo,"",@"SHT_NOTE"
	.sectionflags	@"SHF_NOTE_NV_CUINFO"
        /*0018*/ 	.short	0x0002
        /*001a*/ 	.short	0x0064
        /*001c*/ 	.short	0x0082
	.zero		2


//--------------------- .nv.info                  --------------------------
	.section	.nv.info,"",@"SHT_CUDA_INFO"
	.align	4


	//----- nvinfo : EIATTR_REGCOUNT
	.align		4
        /*0000*/ 	.byte	0x04, 0x2f
        /*0002*/ 	.short	(.L_1 - .L_0)
	.align		4
.L_0:
        /*0004*/ 	.word	index@(_Z9matAddRowPiS_S_ii)
        /*0008*/ 	.word	0x00000016


	//----- nvinfo : EIATTR_FRAME_SIZE
	.align		4
.L_1:
        /*000c*/ 	.byte	0x04, 0x11
        /*000e*/ 	.short	(.L_3 - .L_2)
	.align		4
.L_2:
        /*0010*/ 	.word	index@(_Z9matAddRowPiS_S_ii)
        /*0014*/ 	.word	0x00000000


	//----- nvinfo : EIATTR_REGCOUNT
	.align		4
.L_3:
        /*0018*/ 	.byte	0x04, 0x2f
        /*001a*/ 	.short	(.L_5 - .L_4)
	.align		4
.L_4:
        /*001c*/ 	.word	index@(_Z9matAddColPiS_S_ii)
        /*0020*/ 	.word	0x0000001e


	//----- nvinfo : EIATTR_FRAME_SIZE
	.align		4
.L_5:
        /*0024*/ 	.byte	0x04, 0x11
        /*0026*/ 	.short	(.L_7 - .L_6)
	.align		4
.L_6:
        /*0028*/ 	.word	index@(_Z9matAddColPiS_S_ii)
        /*002c*/ 	.word	0x00000000


	//----- nvinfo : EIATTR_REGCOUNT
	.align		4
.L_7:
        /*0030*/ 	.byte	0x04, 0x2f
        /*0032*/ 	.short	(.L_9 - .L_8)
	.align		4
.L_8:
        /*0034*/ 	.word	index@(_Z13matAddElementPiS_S_ii)
        /*0038*/ 	.word	0x0000000c


	//----- nvinfo : EIATTR_FRAME_SIZE
	.align		4
.L_9:
        /*003c*/ 	.byte	0x04, 0x11
        /*003e*/ 	.short	(.L_11 - .L_10)
	.align		4
.L_10:
        /*0040*/ 	.word	index@(_Z13matAddElementPiS_S_ii)
        /*0044*/ 	.word	0x00000000


	//----- nvinfo : EIATTR_MIN_STACK_SIZE
	.align		4
.L_11:
        /*0048*/ 	.byte	0x04, 0x12
        /*004a*/ 	.short	(.L_13 - .L_12)
	.align		4
.L_12:
        /*004c*/ 	.word	index@(_Z13matAddElementPiS_S_ii)
        /*0050*/ 	.word	0x00000000


	//----- nvinfo : EIATTR_MIN_STACK_SIZE
	.align		4
.L_13:
        /*0054*/ 	.byte	0x04, 0x12
        /*0056*/ 	.short	(.L_15 - .L_14)
	.align		4
.L_14:
        /*0058*/ 	.word	index@(_Z9matAddColPiS_S_ii)
        /*005c*/ 	.word	0x00000000


	//----- nvinfo : EIATTR_MIN_STACK_SIZE
	.align		4
.L_15:
        /*0060*/ 	.byte	0x04, 0x12
        /*0062*/ 	.short	(.L_17 - .L_16)
	.align		4
.L_16:
        /*0064*/ 	.word	index@(_Z9matAddRowPiS_S_ii)
        /*0068*/ 	.word	0x00000000
.L_17:


//--------------------- .nv.compat                --------------------------
	.section	.nv.compat,"",@"SHT_CUDA_COMPAT_INFO"
	.align	4
        /*0000*/ 	.byte	0x02, 0x09, 0x00, 0x00, 0x02, 0x02, 0x01, 0x00, 0x02, 0x05, 0x05, 0x00, 0x03, 0x07, 0x01, 0x01
        /*0010*/ 	.byte	0x02, 0x03, 0x00, 0x00, 0x02, 0x06, 0x01, 0x00, 0x04, 0x0b, 0x08, 0x00, 0x09, 0x00, 0x00, 0x00
        /*0020*/ 	.byte	0x00, 0x00, 0x00, 0x00


//--------------------- .nv.info._Z13matAddElementPiS_S_ii --------------------------
	.section	.nv.info._Z13matAddElementPiS_S_ii,"",@"SHT_CUDA_INFO"
	.sectionflags	@""
	.align	4


	//----- nvinfo : EIATTR_CUDA_API_VERSION
	.align		4
        /*0000*/ 	.byte	0x04, 0x37
        /*0002*/ 	.short	(.L_19 - .L_18)
.L_18:
        /*0004*/ 	.word	0x00000082


	//----- nvinfo : EIATTR_KPARAM_INFO
	.align		4
.L_19:
        /*0008*/ 	.byte	0x04, 0x17
        /*000a*/ 	.short	(.L_21 - .L_20)
.L_20:
        /*000c*/ 	.word	0x00000000
        /*0010*/ 	.short	0x0004
        /*0012*/ 	.short	0x001c
        /*0014*/ 	.byte	0x00, 0xf0, 0x11, 0x00


	//----- nvinfo : EIATTR_KPARAM_INFO
	.align		4
.L_21:
        /*0018*/ 	.byte	0x04, 0x17
        /*001a*/ 	.short	(.L_23 - .L_22)
.L_22:
        /*001c*/ 	.word	0x00000000
        /*0020*/ 	.short	0x0003
        /*0022*/ 	.short	0x0018
        /*0024*/ 	.byte	0x00, 0xf0, 0x11, 0x00


	//----- nvinfo : EIATTR_KPARAM_INFO
	.align		4
.L_23:
        /*0028*/ 	.byte	0x04, 0x17
        /*002a*/ 	.short	(.L_25 - .L_24)
.L_24:
        /*002c*/ 	.word	0x00000000
        /*0030*/ 	.short	0x0002
        /*0032*/ 	.short	0x0010
        /*0034*/ 	.byte	0x00, 0xf5, 0x21, 0x00


	//----- nvinfo : EIATTR_KPARAM_INFO
	.align		4
.L_25:
        /*0038*/ 	.byte	0x04, 0x17
        /*003a*/ 	.short	(.L_27 - .L_26)
.L_26:
        /*003c*/ 	.word	0x00000000
        /*0040*/ 	.short	0x0001
        /*0042*/ 	.short	0x0008
        /*0044*/ 	.byte	0x00, 0xf5, 0x21, 0x00


	//----- nvinfo : EIATTR_KPARAM_INFO
	.align		4
.L_27:
        /*0048*/ 	.byte	0x04, 0x17
        /*004a*/ 	.short	(.L_29 - .L_28)
.L_28:
        /*004c*/ 	.word	0x00000000
        /*0050*/ 	.short	0x0000
        /*0052*/ 	.short	0x0000
        /*0054*/ 	.byte	0x00, 0xf5, 0x21, 0x00


	//----- nvinfo : EIATTR_SPARSE_MMA_MASK
	.align		4
.L_29:
        /*0058*/ 	.byte	0x03, 0x50
        /*005a*/ 	.short	0x0000


	//----- nvinfo : EIATTR_MAXREG_COUNT
	.align		4
        /*005c*/ 	.byte	0x03, 0x1b
        /*005e*/ 	.short	0x00ff


	//----- nvinfo : EIATTR_MERCURY_ISA_VERSION
	.align		4
        /*0060*/ 	.byte	0x03, 0x5f
        /*0062*/ 	.short	0x0101


	//----- nvinfo : EIATTR_VRC_CTA_INIT_COUNT
	.align		4
        /*0064*/ 	.byte	0x02, 0x4a
	.zero		1
	.zero		1


	//----- nvinfo : EIATTR_EXIT_INSTR_OFFSETS
	.align		4
        /*0068*/ 	.byte	0x04, 0x1c
        /*006a*/ 	.short	(.L_31 - .L_30)


	//   ....[0]....
.L_30:
        /*006c*/ 	.word	0x00000070


	//   ....[1]....
        /*0070*/ 	.word	0x00000130


	//----- nvinfo : EIATTR_CBANK_PARAM_SIZE
	.align		4
.L_31:
        /*0074*/ 	.byte	0x03, 0x19
        /*0076*/ 	.short	0x0020


	//----- nvinfo : EIATTR_PARAM_CBANK
	.align		4
        /*0078*/ 	.byte	0x04, 0x0a
        /*007a*/ 	.short	(.L_33 - .L_32)
	.align		4
.L_32:
        /*007c*/ 	.word	index@(.nv.constant0._Z13matAddElementPiS_S_ii)
        /*0080*/ 	.short	0x0380
        /*0082*/ 	.short	0x0020


	//----- nvinfo : EIATTR_SW_WAR
	.align		4
.L_33:
        /*0084*/ 	.byte	0x04, 0x36
        /*0086*/ 	.short	(.L_35 - .L_34)
.L_34:
        /*0088*/ 	.word	0x00000008
.L_35:


//--------------------- .nv.info._Z9matAddColPiS_S_ii --------------------------
	.section	.nv.info._Z9matAddColPiS_S_ii,"",@"SHT_CUDA_INFO"
	.sectionflags	@""
	.align	4


	//----- nvinfo : EIATTR_CUDA_API_VERSION
	.align		4
        /*0000*/ 	.byte	0x04, 0x37
        /*0002*/ 	.short	(.L_37 - .L_36)
.L_36:
        /*0004*/ 	.word	0x00000082


	//----- nvinfo : EIATTR_KPARAM_INFO
	.align		4
.L_37:
        /*0008*/ 	.byte	0x04, 0x17
        /*000a*/ 	.short	(.L_39 - .L_38)
.L_38:
        /*000c*/ 	.word	0x00000000
        /*0010*/ 	.short	0x0004
        /*0012*/ 	.short	0x001c
        /*0014*/ 	.byte	0x00, 0xf0, 0x11, 0x00


	//----- nvinfo : EIATTR_KPARAM_INFO
	.align		4
.L_39:
        /*0018*/ 	.byte	0x04, 0x17
        /*001a*/ 	.short	(.L_41 - .L_40)
.L_40:
        /*001c*/ 	.word	0x00000000
        /*0020*/ 	.short	0x0003
        /*0022*/ 	.short	0x0018
        /*0024*/ 	.byte	0x00, 0xf0, 0x11, 0x00


	//----- nvinfo : EIATTR_KPARAM_INFO
	.align		4
.L_41:
        /*0028*/ 	.byte	0x04, 0x17
        /*002a*/ 	.short	(.L_43 - .L_42)
.L_42:
        /*002c*/ 	.word	0x00000000
        /*0030*/ 	.short	0x0002
        /*0032*/ 	.short	0x0010
        /*0034*/ 	.byte	0x00, 0xf5, 0x21, 0x00


	//----- nvinfo : EIATTR_KPARAM_INFO
	.align		4
.L_43:
        /*0038*/ 	.byte	0x04, 0x17
        /*003a*/ 	.short	(.L_45 - .L_44)
.L_44:
        /*003c*/ 	.word	0x00000000
        /*0040*/ 	.short	0x0001
        /*0042*/ 	.short	0x0008
        /*0044*/ 	.byte	0x00, 0xf5, 0x21, 0x00


	//----- nvinfo : EIATTR_KPARAM_INFO
	.align		4
.L_45:
        /*0048*/ 	.byte	0x04, 0x17
        /*004a*/ 	.short	(.L_47 - .L_46)
.L_46:
        /*004c*/ 	.word	0x00000000
        /*0050*/ 	.short	0x0000
        /*0052*/ 	.short	0x0000
        /*0054*/ 	.byte	0x00, 0xf5, 0x21, 0x00


	//----- nvinfo : EIATTR_SPARSE_MMA_MASK
	.align		4
.L_47:
        /*0058*/ 	.byte	0x03, 0x50
        /*005a*/ 	.short	0x0000


	//----- nvinfo : EIATTR_MAXREG_COUNT
	.align		4
        /*005c*/ 	.byte	0x03, 0x1b
        /*005e*/ 	.short	0x00ff


	//----- nvinfo : EIATTR_MERCURY_ISA_VERSION
	.align		4
        /*0060*/ 	.byte	0x03, 0x5f
        /*0062*/ 	.short	0x0101


	//----- nvinfo : EIATTR_VRC_CTA_INIT_COUNT
	.align		4
        /*0064*/ 	.byte	0x02, 0x4a
	.zero		1
	.zero		1


	//----- nvinfo : EIATTR_EXIT_INSTR_OFFSETS
	.align		4
        /*0068*/ 	.byte	0x04, 0x1c
        /*006a*/ 	.short	(.L_49 - .L_48)


	//   ....[0]....
.L_48:
        /*006c*/ 	.word	0x00000050


	//   ....[1]....
        /*0070*/ 	.word	0x00000860


	//   ....[2]....
        /*0074*/ 	.word	0x00000c80


	//   ....[3]....
        /*0078*/ 	.word	0x00000ee0


	//   ....[4]....
        /*007c*/ 	.word	0x00000ff0


	//----- nvinfo : EIATTR_CBANK_PARAM_SIZE
	.align		4
.L_49:
        /*0080*/ 	.byte	0x03, 0x19
        /*0082*/ 	.short	0x0020


	//----- nvinfo : EIATTR_PARAM_CBANK
	.align		4
        /*0084*/ 	.byte	0x04, 0x0a
        /*0086*/ 	.short	(.L_51 - .L_50)
	.align		4
.L_50:
        /*0088*/ 	.word	index@(.nv.constant0._Z9matAddColPiS_S_ii)
        /*008c*/ 	.short	0x0380
        /*008e*/ 	.short	0x0020


	//----- nvinfo : EIATTR_SW_WAR
	.align		4
.L_51:
        /*0090*/ 	.byte	0x04, 0x36
        /*0092*/ 	.short	(.L_53 - .L_52)
.L_52:
        /*0094*/ 	.word	0x00000008
.L_53:


//--------------------- .nv.info._Z9matAddRowPiS_S_ii --------------------------
	.section	.nv.info._Z9matAddRowPiS_S_ii,"",@"SHT_CUDA_INFO"
	.sectionflags	@""
	.align	4


	//----- nvinfo : EIATTR_CUDA_API_VERSION
	.align		4
        /*0000*/ 	.byte	0x04, 0x37
        /*0002*/ 	.short	(.L_55 - .L_54)
.L_54:
        /*0004*/ 	.word	0x00000082


	//----- nvinfo : EIATTR_KPARAM_INFO
	.align		4
.L_55:
        /*0008*/ 	.byte	0x04, 0x17
        /*000a*/ 	.short	(.L_57 - .L_56)
.L_56:
        /*000c*/ 	.word	0x00000000
        /*0010*/ 	.short	0x0004
        /*0012*/ 	.short	0x001c
        /*0014*/ 	.byte	0x00, 0xf0, 0x11, 0x00


	//----- nvinfo : EIATTR_KPARAM_INFO
	.align		4
.L_57:
        /*0018*/ 	.byte	0x04, 0x17
        /*001a*/ 	.short	(.L_59 - .L_58)
.L_58:
        /*001c*/ 	.word	0x00000000
        /*0020*/ 	.short	0x0003
        /*0022*/ 	.short	0x0018
        /*0024*/ 	.byte	0x00, 0xf0, 0x11, 0x00


	//----- nvinfo : EIATTR_KPARAM_INFO
	.align		4
.L_59:
        /*0028*/ 	.byte	0x04, 0x17
        /*002a*/ 	.short	(.L_61 - .L_60)
.L_60:
        /*002c*/ 	.word	0x00000000
        /*0030*/ 	.short	0x0002
        /*0032*/ 	.short	0x0010
        /*0034*/ 	.byte	0x00, 0xf5, 0x21, 0x00


	//----- nvinfo : EIATTR_KPARAM_INFO
	.align		4
.L_61:
        /*0038*/ 	.byte	0x04, 0x17
        /*003a*/ 	.short	(.L_63 - .L_62)
.L_62:
        /*003c*/ 	.word	0x00000000
        /*0040*/ 	.short	0x0001
        /*0042*/ 	.short	0x0008
        /*0044*/ 	.byte	0x00, 0xf5, 0x21, 0x00


	//----- nvinfo : EIATTR_KPARAM_INFO
	.align		4
.L_63:
        /*0048*/ 	.byte	0x04, 0x17
        /*004a*/ 	.short	(.L_65 - .L_64)
.L_64:
        /*004c*/ 	.word	0x00000000
        /*0050*/ 	.short	0x0000
        /*0052*/ 	.short	0x0000
        /*0054*/ 	.byte	0x00, 0xf5, 0x21, 0x00


	//----- nvinfo : EIATTR_SPARSE_MMA_MASK
	.align		4
.L_65:
        /*0058*/ 	.byte	0x03, 0x50
        /*005a*/ 	.short	0x0000


	//----- nvinfo : EIATTR_MAXREG_COUNT
	.align		4
        /*005c*/ 	.byte	0x03, 0x1b
        /*005e*/ 	.short	0x00ff


	//----- nvinfo : EIATTR_MERCURY_ISA_VERSION
	.align		4
        /*0060*/ 	.byte	0x03, 0x5f
        /*0062*/ 	.short	0x0101


	//----- nvinfo : EIATTR_VRC_CTA_INIT_COUNT
	.align		4
        /*0064*/ 	.byte	0x02, 0x4a
	.zero		1
	.zero		1


	//----- nvinfo : EIATTR_EXIT_INSTR_OFFSETS
	.align		4
        /*0068*/ 	.byte	0x04, 0x1c
        /*006a*/ 	.short	(.L_67 - .L_66)


	//   ....[0]....
.L_66:
        /*006c*/ 	.word	0x00000050


	//   ....[1]....
        /*0070*/ 	.word	0x00000670


	//   ....[2]....
        /*0074*/ 	.word	0x00000a00


	//   ....[3]....
        /*0078*/ 	.word	0x00000c90


	//   ....[4]....
        /*007c*/ 	.word	0x00000e80


	//----- nvinfo : EIATTR_CBANK_PARAM_SIZE
	.align		4
.L_67:
        /*0080*/ 	.byte	0x03, 0x19
        /*0082*/ 	.short	0x0020


	//----- nvinfo : EIATTR_PARAM_CBANK
	.align		4
        /*0084*/ 	.byte	0x04, 0x0a
        /*0086*/ 	.short	(.L_69 - .L_68)
	.align		4
.L_68:
        /*0088*/ 	.word	index@(.nv.constant0._Z9matAddRowPiS_S_ii)
        /*008c*/ 	.short	0x0380
        /*008e*/ 	.short	0x0020


	//----- nvinfo : EIATTR_SW_WAR
	.align		4
.L_69:
        /*0090*/ 	.byte	0x04, 0x36
        /*0092*/ 	.short	(.L_71 - .L_70)
.L_70:
        /*0094*/ 	.word	0x00000008
.L_71:


//--------------------- .nv.callgraph             --------------------------
	.section	.nv.callgraph,"",@"SHT_CUDA_CALLGRAPH"
	.align	4
	.sectionentsize	8
	.align		4
        /*0000*/ 	.word	0x00000000
	.align		4
        /*0004*/ 	.word	0xffffffff
	.align		4
        /*0008*/ 	.word	0x00000000
	.align		4
        /*000c*/ 	.word	0xfffffffe
	.align		4
        /*0010*/ 	.word	0x00000000
	.align		4
        /*0014*/ 	.word	0xfffffffd
	.align		4
        /*0018*/ 	.word	0x00000000
	.align		4
        /*001c*/ 	.word	0xfffffffc


//--------------------- .text._Z13matAddElementPiS_S_ii --------------------------
	.section	.text._Z13matAddElementPiS_S_ii,"ax",@progbits
	.align	128
        .global         _Z13matAddElementPiS_S_ii
        .type           _Z13matAddElementPiS_S_ii,@function
        .size           _Z13matAddElementPiS_S_ii,(.L_x_13 - _Z13matAddElementPiS_S_ii)
        .other          _Z13matAddElementPiS_S_ii,@"STO_CUDA_ENTRY STV_DEFAULT"
_Z13matAddElementPiS_S_ii:
.text._Z13matAddElementPiS_S_ii:
[----:B------:R-:W-:Y:S01]  /*0000*/  LDC R1, c[0x0][0x37c] ;  /* 0x0000df00ff017b82 */ /* 0x000fe20000000800 */
[----:B------:R-:W0:Y:S01]  /*0010*/  S2R R0, SR_TID.Y ;  /* 0x0000000000007919 */ /* 0x000e220000002200 */
[----:B------:R-:W0:Y:S01]  /*0020*/  LDCU.64 UR4, c[0x0][0x398] ;  /* 0x00007300ff0477ac */ /* 0x000e220008000a00 */
[----:B------:R-:W1:Y:S01]  /*0030*/  S2R R9, SR_TID.X ;  /* 0x0000000000097919 */ /* 0x000e620000002100 */
[----:B0-----:R-:W-:-:S04]  /*0040*/  ISETP.GE.AND P0, PT, R0, UR5, PT ;  /* 0x0000000500007c0c */ /* 0x001fc8000bf06270 */
[C---:B-1----:R-:W-:Y:S01]  /*0050*/  ISETP.GE.OR P0, PT, R9.reuse, UR4, P0 ;  /* 0x0000000409007c0c */ /* 0x042fe20008706670 */
[----:B------:R-:W-:-:S12]  /*0060*/  IMAD R9, R9, UR5, R0 ;  /* 0x0000000509097c24 */ /* 0x000fd8000f8e0200 */
[----:B------:R-:W-:Y:S05]  /*0070*/  @P0 EXIT ;  /* 0x000000000000094d */ /* 0x000fea0003800000 */
[----:B------:R-:W0:Y:S01]  /*0080*/  LDC.64 R2, c[0x0][0x380] ;  /* 0x0000e000ff027b82 */ /* 0x000e220000000a00 */
[----:B------:R-:W1:Y:S07]  /*0090*/  LDCU.64 UR4, c[0x0][0x358] ;  /* 0x00006b00ff0477ac */ /* 0x000e6e0008000a00 */
[----:B------:R-:W2:Y:S08]  /*00a0*/  LDC.64 R4, c[0x0][0x388] ;  /* 0x0000e200ff047b82 */ /* 0x000eb00000000a00 */
[----:B------:R-:W3:Y:S01]  /*00b0*/  LDC.64 R6, c[0x0][0x390] ;  /* 0x0000e400ff067b82 */ /* 0x000ee20000000a00 */
[----:B0-----:R-:W-:-:S06]  /*00c0*/  IMAD.WIDE R2, R9, 0x4, R2 ;  /* 0x0000000409027825 */ /* 0x001fcc00078e0202 */
[----:B-1----:R-:W4:Y:S01]  /*00d0*/  LDG.E R2, desc[UR4][R2.64] ;  /* 0x0000000402027981 */ /* 0x002f22000c1e1900 */
[----:B--2---:R-:W-:-:S06]  /*00e0*/  IMAD.WIDE R4, R9, 0x4, R4 ;  /* 0x0000000409047825 */ /* 0x004fcc00078e0204 */
[----:B------:R-:W4:Y:S01]  /*00f0*/  LDG.E R5, desc[UR4][R4.64] ;  /* 0x0000000404057981 */ /* 0x000f22000c1e1900 */
[----:B---3--:R-:W-:Y:S01]  /*0100*/  IMAD.WIDE R6, R9, 0x4, R6 ;  /* 0x0000000409067825 */ /* 0x008fe200078e0206 */
[----:B----4-:R-:W-:-:S05]  /*0110*/  IADD3 R9, PT, PT, R2, R5, RZ ;  /* 0x0000000502097210 */ /* 0x010fca0007ffe0ff */
[----:B------:R-:W-:Y:S01]  /*0120*/  STG.E desc[UR4][R6.64], R9 ;  /* 0x0000000906007986 */ /* 0x000fe2000c101904 */
[----:B------:R-:W-:Y:S05]  /*0130*/  EXIT ;  /* 0x000000000000794d */ /* 0x000fea0003800000 */
.L_x_0:
[----:B------:R-:W-:-:S00]  /*0140*/  BRA `(.L_x_0) ;  /* 0xfffffffc00fc7947 */ /* 0x000fc0000383ffff */
[----:B------:R-:W-:-:S00]  /*0150*/  NOP ;  /* 0x0000000000007918 */ /* 0x000fc00000000000 */
        /* <DEDUP_REMOVED lines=10> */
.L_x_13:


//--------------------- .text._Z9matAddColPiS_S_ii --------------------------
	.section	.text._Z9matAddColPiS_S_ii,"ax",@progbits
	.align	128
        .global         _Z9matAddColPiS_S_ii
        .type           _Z9matAddColPiS_S_ii,@function
        .size           _Z9matAddColPiS_S_ii,(.L_x_14 - _Z9matAddColPiS_S_ii)
        .other          _Z9matAddColPiS_S_ii,@"STO_CUDA_ENTRY STV_DEFAULT"
_Z9matAddColPiS_S_ii:
.text._Z9matAddColPiS_S_ii:
[----:B------:R-:W-:Y:S01]  /*0000*/  LDC R1, c[0x0][0x37c] ;  /* 0x0000df00ff017b82 */ /* 0x000fe20000000800 */
[----:B------:R-:W0:Y:S07]  /*0010*/  S2R R0, SR_TID.X ;  /* 0x0000000000007919 */ /* 0x000e2e0000002100 */
[----:B------:R-:W1:Y:S02]  /*0020*/  LDC.64 R2, c[0x0][0x398] ;  /* 0x0000e600ff027b82 */ /* 0x000e640000000a00 */
[----:B-1----:R-:W-:-:S04]  /*0030*/  ISETP.GE.AND P0, PT, R2, 0x1, PT ;  /* 0x000000010200780c */ /* 0x002fc80003f06270 */
[----:B0-----:R-:W-:-:S13]  /*0040*/  ISETP.GE.OR P0, PT, R0, R3, !P0 ;  /* 0x000000030000720c */ /* 0x001fda0004706670 */
[----:B------:R-:W-:Y:S05]  /*0050*/  @P0 EXIT ;  /* 0x000000000000094d */ /* 0x000fea0003800000 */
[C---:B------:R-:W-:Y:S01]  /*0060*/  ISETP.GE.U32.AND P1, PT, R2.reuse, 0x10, PT ;  /* 0x000000100200780c */ /* 0x040fe20003f26070 */
[----:B------:R-:W0:Y:S01]  /*0070*/  LDCU.64 UR4, c[0x0][0x358] ;  /* 0x00006b00ff0477ac */ /* 0x000e220008000a00 */
[----:B------:R-:W-:Y:S01]  /*0080*/  LOP3.LUT R7, R2, 0xf, RZ, 0xc0, !PT ;  /* 0x0000000f02077812 */ /* 0x000fe200078ec0ff */
[----:B------:R-:W-:-:S03]  /*0090*/  HFMA2 R4, -RZ, RZ, 0, 0 ;  /* 0x00000000ff047431 */ /* 0x000fc600000001ff */
[----:B------:R-:W-:-:S07]  /*00a0*/  ISETP.NE.AND P0, PT, R7, RZ, PT ;  /* 0x000000ff0700720c */ /* 0x000fce0003f05270 */
[----:B------:R-:W-:Y:S06]  /*00b0*/  @!P1 BRA `(.L_x_1) ;  /* 0x0000000400e89947 */ /* 0x000fec0003800000 */
[----:B------:R-:W-:Y:S02]  /*00c0*/  LOP3.LUT R4, R2, 0x7ffffff0, RZ, 0xc0, !PT ;  /* 0x7ffffff002047812 */ /* 0x000fe400078ec0ff */
[----:B------:R-:W-:Y:S02]  /*00d0*/  MOV R6, R0 ;  /* 0x0000000000067202 */ /* 0x000fe40000000f00 */
[----:B------:R-:W-:-:S07]  /*00e0*/  IADD3 R5, PT, PT, -R4, RZ, RZ ;  /* 0x000000ff04057210 */ /* 0x000fce0007ffe1ff */
.L_x_2:
[----:B---3--:R-:W1:Y:S08]  /*00f0*/  LDC.64 R16, c[0x0][0x380] ;  /* 0x0000e000ff107b82 */ /* 0x008e700000000a00 */
[----:B------:R-:W2:Y:S08]  /*0100*/  LDC.64 R18, c[0x0][0x388] ;  /* 0x0000e200ff127b82 */ /* 0x000eb00000000a00 */
[----:B------:R-:W3:Y:S01]  /*0110*/  LDC.64 R8, c[0x0][0x390] ;  /* 0x0000e400ff087b82 */ /* 0x000ee20000000a00 */
[----:B-1----:R-:W-:-:S05]  /*0120*/  IMAD.WIDE R16, R6, 0x4, R16 ;  /* 0x0000000406107825 */ /* 0x002fca00078e0210 */
[----:B0-----:R-:W4:Y:S01]  /*0130*/  LDG.E R10, desc[UR4][R16.64] ;  /* 0x00000004100a7981 */ /* 0x001f22000c1e1900 */
[----:B--2---:R-:W-:-:S05]  /*0140*/  IMAD.WIDE R18, R6, 0x4, R18 ;  /* 0x0000000406127825 */ /* 0x004fca00078e0212 */
[----:B------:R-:W4:Y:S01]  /*0150*/  LDG.E R11, desc[UR4][R18.64] ;  /* 0x00000004120b7981 */ /* 0x000f22000c1e1900 */
[----:B------:R-:W-:-:S04]  /*0160*/  IMAD.WIDE R12, R3, 0x4, R16 ;  /* 0x00000004030c7825 */ /* 0x000fc800078e0210 */
[----:B---3--:R-:W-:Y:S01]  /*0170*/  IMAD.WIDE R8, R6, 0x4, R8 ;  /* 0x0000000406087825 */ /* 0x008fe200078e0208 */
[----:B----4-:R-:W-:-:S03]  /*0180*/  IADD3 R23, PT, PT, R10, R11, RZ ;  /* 0x0000000b0a177210 */ /* 0x010fc60007ffe0ff */
[C---:B------:R-:W-:Y:S02]  /*0190*/  IMAD.WIDE R10, R3.reuse, 0x4, R18 ;  /* 0x00000004030a7825 */ /* 0x040fe400078e0212 */
[----:B------:R0:W-:Y:S04]  /*01a0*/  STG.E desc[UR4][R8.64], R23 ;  /* 0x0000001708007986 */ /* 0x0001e8000c101904 */
[----:B------:R-:W2:Y:S04]  /*01b0*/  LDG.E R20, desc[UR4][R12.64] ;  /* 0x000000040c147981 */ /* 0x000ea8000c1e1900 */
[----:B------:R-:W2:Y:S01]  /*01c0*/  LDG.E R21, desc[UR4][R10.64] ;  /* 0x000000040a157981 */ /* 0x000ea2000c1e1900 */
[----:B------:R-:W-:-:S04]  /*01d0*/  IMAD.WIDE R14, R3, 0x4, R8 ;  /* 0x00000004030e7825 */ /* 0x000fc800078e0208 */
[----:B------:R-:W-:-:S04]  /*01e0*/  IMAD.WIDE R18, R3, 0x4, R12 ;  /* 0x0000000403127825 */ /* 0x000fc800078e020c */
[----:B------:R-:W-:Y:S01]  /*01f0*/  IMAD.WIDE R16, R3, 0x4, R10 ;  /* 0x0000000403107825 */ /* 0x000fe200078e020a */
[----:B--2---:R-:W-:-:S05]  /*0200*/  IADD3 R25, PT, PT, R20, R21, RZ ;  /* 0x0000001514197210 */ /* 0x004fca0007ffe0ff */
[----:B------:R1:W-:Y:S04]  /*0210*/  STG.E desc[UR4][R14.64], R25 ;  /* 0x000000190e007986 */ /* 0x0003e8000c101904 */
[----:B------:R-:W2:Y:S04]  /*0220*/  LDG.E R22, desc[UR4][R18.64] ;  /* 0x0000000412167981 */ /* 0x000ea8000c1e1900 */
[----:B------:R-:W2:Y:S01]  /*0230*/  LDG.E R27, desc[UR4][R16.64] ;  /* 0x00000004101b7981 */ /* 0x000ea2000c1e1900 */
[----:B------:R-:W-:-:S04]  /*0240*/  IMAD.WIDE R20, R3, 0x4, R14 ;  /* 0x0000000403147825 */ /* 0x000fc800078e020e */
[----:B------:R-:W-:-:S04]  /*0250*/  IMAD.WIDE R12, R3, 0x4, R18 ;  /* 0x00000004030c7825 */ /* 0x000fc800078e0212 */
[----:B0-----:R-:W-:Y:S01]  /*0260*/  IMAD.WIDE R8, R3, 0x4, R16 ;  /* 0x0000000403087825 */ /* 0x001fe200078e0210 */
[----:B--2---:R-:W-:-:S05]  /*0270*/  IADD3 R27, PT, PT, R22, R27, RZ ;  /* 0x0000001b161b7210 */ /* 0x004fca0007ffe0ff */
[----:B------:R0:W-:Y:S04]  /*0280*/  STG.E desc[UR4][R20.64], R27 ;  /* 0x0000001b14007986 */ /* 0x0001e8000c101904 */
[----:B------:R-:W2:Y:S04]  /*0290*/  LDG.E R22, desc[UR4][R12.64] ;  /* 0x000000040c167981 */ /* 0x000ea8000c1e1900 */
[----:B------:R-:W2:Y:S01]  /*02a0*/  LDG.E R23, desc[UR4][R8.64] ;  /* 0x0000000408177981 */ /* 0x000ea2000c1e1900 */
[----:B------:R-:W-:-:S04]  /*02b0*/  IMAD.WIDE R10, R3, 0x4, R20 ;  /* 0x00000004030a7825 */ /* 0x000fc800078e0214 */
[----:B------:R-:W-:-:S04]  /*02c0*/  IMAD.WIDE R18, R3, 0x4, R12 ;  /* 0x0000000403127825 */ /* 0x000fc800078e020c */
[----:B-1----:R-:W-:Y:S01]  /*02d0*/  IMAD.WIDE R14, R3, 0x4, R8 ;  /* 0x00000004030e7825 */ /* 0x002fe200078e0208 */
[----:B--2---:R-:W-:-:S05]  /*02e0*/  IADD3 R23, PT, PT, R22, R23, RZ ;  /* 0x0000001716177210 */ /* 0x004fca0007ffe0ff */
        /* <DEDUP_REMOVED lines=8> */
[----:B------:R-:W3:Y:S04]  /*0370*/  LDG.E R22, desc[UR4][R12.64] ;  /* 0x000000040c167981 */ /* 0x000ee8000c1e1900 */
[----:B0-----:R-:W3:Y:S01]  /*0380*/  LDG.E R27, desc[UR4][R8.64] ;  /* 0x00000004081b7981 */ /* 0x001ee2000c1e1900 */
[----:B------:R-:W-:-:S04]  /*0390*/  IMAD.WIDE R20, R3, 0x4, R16 ;  /* 0x0000000403147825 */ /* 0x000fc800078e0210 */
[----:B------:R-:W-:-:S04]  /*03a0*/  IMAD.WIDE R18, R3, 0x4, R12 ;  /* 0x0000000403127825 */ /* 0x000fc800078e020c */
[----:B-1----:R-:W-:Y:S01]  /*03b0*/  IMAD.WIDE R10, R3, 0x4, R8 ;  /* 0x00000004030a7825 */ /* 0x002fe200078e0208 */
[----:B---3--:R-:W-:-:S05]  /*03c0*/  IADD3 R27, PT, PT, R22, R27, RZ ;  /* 0x0000001b161b7210 */ /* 0x008fca0007ffe0ff */
[----:B------:R0:W-:Y:S04]  /*03d0*/  STG.E desc[UR4][R20.64], R27 ;  /* 0x0000001b14007986 */ /* 0x0001e8000c101904 */
[----:B------:R-:W3:Y:S04]  /*03e0*/  LDG.E R22, desc[UR4][R18.64] ;  /* 0x0000000412167981 */ /* 0x000ee8000c1e1900 */
[----:B------:R-:W3:Y:S01]  /*03f0*/  LDG.E R23, desc[UR4][R10.64] ;  /* 0x000000040a177981 */ /* 0x000ee2000c1e1900 */
[----:B------:R-:W-:-:S04]  /*0400*/  IMAD.WIDE R14, R3, 0x4, R20 ;  /* 0x00000004030e7825 */ /* 0x000fc800078e0214 */
[----:B------:R-:W-:-:S04]  /*0410*/  IMAD.WIDE R12, R3, 0x4, R18 ;  /* 0x00000004030c7825 */ /* 0x000fc800078e0212 */
[----:B------:R-:W-:Y:S01]  /*0420*/  IMAD.WIDE R8, R3, 0x4, R10 ;  /* 0x0000000403087825 */ /* 0x000fe200078e020a */
[----:B---3--:R-:W-:-:S05]  /*0430*/  IADD3 R23, PT, PT, R22, R23, RZ ;  /* 0x0000001716177210 */ /* 0x008fca0007ffe0ff */
[----:B------:R1:W-:Y:S04]  /*0440*/  STG.E desc[UR4][R14.64], R23 ;  /* 0x000000170e007986 */ /* 0x0003e8000c101904 */
[----:B------:R-:W3:Y:S04]  /*0450*/  LDG.E R22, desc[UR4][R12.64] ;  /* 0x000000040c167981 */ /* 0x000ee8000c1e1900 */
[----:B--2---:R-:W3:Y:S01]  /*0460*/  LDG.E R25, desc[UR4][R8.64] ;  /* 0x0000000408197981 */ /* 0x004ee2000c1e1900 */
[----:B------:R-:W-:-:S04]  /*0470*/  IMAD.WIDE R16, R3, 0x4, R14 ;  /* 0x0000000403107825 */ /* 0x000fc800078e020e */
[----:B------:R-:W-:-:S04]  /*0480*/  IMAD.WIDE R18, R3, 0x4, R12 ;  /* 0x0000000403127825 */ /* 0x000fc800078e020c */
[----:B------:R-:W-:Y:S01]  /*0490*/  IMAD.WIDE R10, R3, 0x4, R8 ;  /* 0x00000004030a7825 */ /* 0x000fe200078e0208 */
[----:B---3--:R-:W-:-:S05]  /*04a0*/  IADD3 R25, PT, PT, R22, R25, RZ ;  /* 0x0000001916197210 */ /* 0x008fca0007ffe0ff */
[----:B------:R2:W-:Y:S04]  /*04b0*/  STG.E desc[UR4][R16.64], R25 ;  /* 0x0000001910007986 */ /* 0x0005e8000c101904 */
[----:B------:R-:W3:Y:S04]  /*04c0*/  LDG.E R22, desc[UR4][R18.64] ;  /* 0x0000000412167981 */ /* 0x000ee8000c1e1900 */
[----:B0-----:R-:W3:Y:S01]  /*04d0*/  LDG.E R27, desc[UR4][R10.64] ;  /* 0x000000040a1b7981 */ /* 0x001ee2000c1e1900 */
[----:B------:R-:W-:-:S04]  /*04e0*/  IMAD.WIDE R20, R3, 0x4, R16 ;  /* 0x0000000403147825 */ /* 0x000fc800078e0210 */
[----:B------:R-:W-:-:S04]  /*04f0*/  IMAD.WIDE R12, R3, 0x4, R18 ;  /* 0x00000004030c7825 */ /* 0x000fc800078e0212 */
[----:B------:R-:W-:Y:S01]  /*0500*/  IMAD.WIDE R8, R3, 0x4, R10 ;  /* 0x0000000403087825 */ /* 0x000fe200078e020a */
[----:B---3--:R-:W-:-:S05]  /*0510*/  IADD3 R27, PT, PT, R22, R27, RZ ;  /* 0x0000001b161b7210 */ /* 0x008fca0007ffe0ff */
[----:B------:R0:W-:Y:S04]  /*0520*/  STG.E desc[UR4][R20.64], R27 ;  /* 0x0000001b14007986 */ /* 0x0001e8000c101904 */
[----:B------:R-:W3:Y:S04]  /*0530*/  LDG.E R22, desc[UR4][R12.64] ;  /* 0x000000040c167981 */ /* 0x000ee8000c1e1900 */
[----:B-1----:R-:W3:Y:S01]  /*0540*/  LDG.E R23, desc[UR4][R8.64] ;  /* 0x0000000408177981 */ /* 0x002ee2000c1e1900 */
[----:B------:R-:W-:-:S04]  /*0550*/  IMAD.WIDE R14, R3, 0x4, R20 ;  /* 0x00000004030e7825 */ /* 0x000fc800078e0214 */
[----:B--2---:R-:W-:-:S04]  /*0560*/  IMAD.WIDE R16, R3, 0x4, R12 ;  /* 0x0000000403107825 */ /* 0x004fc800078e020c */
[----:B------:R-:W-:Y:S01]  /*0570*/  IMAD.WIDE R10, R3, 0x4, R8 ;  /* 0x00000004030a7825 */ /* 0x000fe200078e0208 */
[----:B---3--:R-:W-:-:S05]  /*0580*/  IADD3 R23, PT, PT, R22, R23, RZ ;  /* 0x0000001716177210 */ /* 0x008fca0007ffe0ff */
        /* <DEDUP_REMOVED lines=11> */
[----:B-1----:R-:W-:-:S04]  /*0640*/  IMAD.WIDE R14, R3, 0x4, R12 ;  /* 0x00000004030e7825 */ /* 0x002fc800078e020c */
[----:B------:R-:W-:Y:S01]  /*0650*/  IMAD.WIDE R10, R3, 0x4, R8 ;  /* 0x00000004030a7825 */ /* 0x000fe200078e0208 */
        /* <DEDUP_REMOVED lines=23> */
[----:B------:R-:W2:Y:S04]  /*07d0*/  LDG.E R12, desc[UR4][R12.64] ;  /* 0x000000040c0c7981 */ /* 0x000ea8000c1e1900 */
[----:B------:R-:W2:Y:S01]  /*07e0*/  LDG.E R9, desc[UR4][R8.64] ;  /* 0x0000000408097981 */ /* 0x000ea2000c1e1900 */
[----:B------:R-:W-:-:S04]  /*07f0*/  IADD3 R5, PT, PT, R5, 0x10, RZ ;  /* 0x0000001005057810 */ /* 0x000fc80007ffe0ff */
[----:B------:R-:W-:Y:S01]  /*0800*/  ISETP.NE.AND P1, PT, R5, RZ, PT ;  /* 0x000000ff0500720c */ /* 0x000fe20003f25270 */
[C---:B-1----:R-:W-:Y:S01]  /*0810*/  IMAD.WIDE R16, R3.reuse, 0x4, R20 ;  /* 0x0000000403107825 */ /* 0x042fe200078e0214 */
[----:B------:R-:W-:Y:S02]  /*0820*/  LEA R6, R3, R6, 0x4 ;  /* 0x0000000603067211 */ /* 0x000fe400078e20ff */
[----:B--2---:R-:W-:-:S05]  /*0830*/  IADD3 R19, PT, PT, R12, R9, RZ ;  /* 0x000000090c137210 */ /* 0x004fca0007ffe0ff */
[----:B------:R3:W-:Y:S04]  /*0840*/  STG.E desc[UR4][R16.64], R19 ;  /* 0x0000001310007986 */ /* 0x0007e8000c101904 */
[----:B------:R-:W-:Y:S05]  /*0850*/  @P1 BRA `(.L_x_2) ;  /* 0xfffffff800241947 */ /* 0x000fea000383ffff */
.L_x_1:
[----:B0-----:R-:W-:Y:S05]  /*0860*/  @!P0 EXIT ;  /* 0x000000000000894d */ /* 0x001fea0003800000 */
[----:B------:R-:W-:Y:S02]  /*0870*/  ISETP.GE.U32.AND P0, PT, R7, 0x8, PT ;  /* 0x000000080700780c */ /* 0x000fe40003f06070 */
[----:B------:R-:W-:-:S04]  /*0880*/  LOP3.LUT R5, R2, 0x7, RZ, 0xc0, !PT ;  /* 0x0000000702057812 */ /* 0x000fc800078ec0ff */
[----:B------:R-:W-:-:S07]  /*0890*/  ISETP.NE.AND P1, PT, R5, RZ, PT ;  /* 0x000000ff0500720c */ /* 0x000fce0003f25270 */
[----:B------:R-:W-:Y:S06]  /*08a0*/  @!P0 BRA `(.L_x_3) ;  /* 0x0000000000f48947 */ /* 0x000fec0003800000 */
[----:B------:R-:W0:Y:S01]  /*08b0*/  LDC.64 R6, c[0x0][0x380] ;  /* 0x0000e000ff067b82 */ /* 0x000e220000000a00 */
[----:B------:R-:W-:-:S07]  /*08c0*/  IMAD R13, R4, R3, R0 ;  /* 0x00000003040d7224 */ /* 0x000fce00078e0200 */
[----:B------:R-:W1:Y:S08]  /*08d0*/  LDC.64 R8, c[0x0][0x388] ;  /* 0x0000e200ff087b82 */ /* 0x000e700000000a00 */
[----:B------:R-:W2:Y:S01]  /*08e0*/  LDC.64 R10, c[0x0][0x390] ;  /* 0x0000e400ff0a7b82 */ /* 0x000ea20000000a00 */
[----:B0-----:R-:W-:-:S05]  /*08f0*/  IMAD.WIDE R6, R13, 0x4, R6 ;  /* 0x000000040d067825 */ /* 0x001fca00078e0206 */
[----:B------:R-:W3:Y:S01]  /*0900*/  LDG.E R12, desc[UR4][R6.64] ;  /* 0x00000004060c7981 */ /* 0x000ee2000c1e1900 */
[----:B-1----:R-:W-:-:S05]  /*0910*/  IMAD.WIDE R8, R13, 0x4, R8 ;  /* 0x000000040d087825 */ /* 0x002fca00078e0208 */
[----:B------:R-:W3:Y:S01]  /*0920*/  LDG.E R15, desc[UR4][R8.64] ;  /* 0x00000004080f7981 */ /* 0x000ee2000c1e1900 */
[----:B--2---:R-:W-:Y:S01]  /*0930*/  IMAD.WIDE R10, R13, 0x4, R10 ;  /* 0x000000040d0a7825 */ /* 0x004fe200078e020a */
[----:B---3--:R-:W-:-:S03]  /*0940*/  IADD3 R21, PT, PT, R12, R15, RZ ;  /* 0x0000000f0c157210 */ /* 0x008fc60007ffe0ff */
[----:B------:R-:W-:-:S04]  /*0950*/  IMAD.WIDE R12, R3, 0x4, R6 ;  /* 0x00000004030c7825 */ /* 0x000fc800078e0206 */
[C---:B------:R-:W-:Y:S01]  /*0960*/  IMAD.WIDE R14, R3.reuse, 0x4, R8 ;  /* 0x00000004030e7825 */ /* 0x040fe200078e0208 */
        /* <DEDUP_REMOVED lines=11> */
[----:B0-----:R-:W-:-:S04]  /*0a20*/  IMAD.WIDE R10, R3, 0x4, R6 ;  /* 0x00000004030a7825 */ /* 0x001fc800078e0206 */
[----:B------:R-:W-:Y:S01]  /*0a30*/  IMAD.WIDE R12, R3, 0x4, R8 ;  /* 0x00000004030c7825 */ /* 0x000fe200078e0208 */
        /* <DEDUP_REMOVED lines=10> */
[----:B-1----:R-:W3:Y:S01]  /*0ae0*/  LDG.E R23, desc[UR4][R8.64] ;  /* 0x0000000408177981 */ /* 0x002ee2000c1e1900 */
        /* <DEDUP_REMOVED lines=19> */
[----:B------:R-:W0:Y:S04]  /*0c20*/  LDG.E R10, desc[UR4][R10.64] ;  /* 0x000000040a0a7981 */ /* 0x000e28000c1e1900 */
[----:B------:R-:W0:Y:S01]  /*0c30*/  LDG.E R13, desc[UR4][R12.64] ;  /* 0x000000040c0d7981 */ /* 0x000e22000c1e1900 */
[----:B-1----:R-:W-:Y:S01]  /*0c40*/  IMAD.WIDE R16, R3, 0x4, R14 ;  /* 0x0000000403107825 */ /* 0x002fe200078e020e */
[----:B------:R-:W-:-:S02]  /*0c50*/  IADD3 R4, PT, PT, R4, 0x8, RZ ;  /* 0x0000000804047810 */ /* 0x000fc40007ffe0ff */
[----:B0-----:R-:W-:-:S05]  /*0c60*/  IADD3 R19, PT, PT, R10, R13, RZ ;  /* 0x0000000d0a137210 */ /* 0x001fca0007ffe0ff */
[----:B------:R2:W-:Y:S02]  /*0c70*/  STG.E desc[UR4][R16.64], R19 ;  /* 0x0000001310007986 */ /* 0x0005e4000c101904 */
.L_x_3:
[----:B------:R-:W-:Y:S05]  /*0c80*/  @!P1 EXIT ;  /* 0x000000000000994d */ /* 0x000fea0003800000 */
[----:B------:R-:W-:Y:S02]  /*0c90*/  ISETP.GE.U32.AND P0, PT, R5, 0x4, PT ;  /* 0x000000040500780c */ /* 0x000fe40003f06070 */
[----:B------:R-:W-:-:S04]  /*0ca0*/  LOP3.LUT R2, R2, 0x3, RZ, 0xc0, !PT ;  /* 0x0000000302027812 */ /* 0x000fc800078ec0ff */
[----:B------:R-:W-:-:S07]  /*0cb0*/  ISETP.NE.AND P1, PT, R2, RZ, PT ;  /* 0x000000ff0200720c */ /* 0x000fce0003f25270 */
[----:B------:R-:W-:Y:S06]  /*0cc0*/  @!P0 BRA `(.L_x_4) ;  /* 0x0000000000848947 */ /* 0x000fec0003800000 */
[----:B------:R-:W0:Y:S01]  /*0cd0*/  LDC.64 R6, c[0x0][0x380] ;  /* 0x0000e000ff067b82 */ /* 0x000e220000000a00 */
[----:B------:R-:W-:-:S07]  /*0ce0*/  IMAD R13, R4, R3, R0 ;  /* 0x00000003040d7224 */ /* 0x000fce00078e0200 */
[----:B------:R-:W1:Y:S08]  /*0cf0*/  LDC.64 R8, c[0x0][0x388] ;  /* 0x0000e200ff087b82 */ /* 0x000e700000000a00 */
[----:B------:R-:W4:Y:S01]  /*0d00*/  LDC.64 R10, c[0x0][0x390] ;  /* 0x0000e400ff0a7b82 */ /* 0x000f220000000a00 */
[----:B0-----:R-:W-:-:S05]  /*0d10*/  IMAD.WIDE R6, R13, 0x4, R6 ;  /* 0x000000040d067825 */ /* 0x001fca00078e0206 */
[----:B------:R-:W5:Y:S01]  /*0d20*/  LDG.E R5, desc[UR4][R6.64] ;  /* 0x0000000406057981 */ /* 0x000f62000c1e1900 */
[----:B-1----:R-:W-:-:S05]  /*0d30*/  IMAD.WIDE R8, R13, 0x4, R8 ;  /* 0x000000040d087825 */ /* 0x002fca00078e0208 */
[----:B------:R-:W5:Y:S01]  /*0d40*/  LDG.E R12, desc[UR4][R8.64] ;  /* 0x00000004080c7981 */ /* 0x000f62000c1e1900 */
[----:B--2---:R-:W-:-:S04]  /*0d50*/  IMAD.WIDE R14, R3, 0x4, R8 ;  /* 0x00000004030e7825 */ /* 0x004fc800078e0208 */
[----:B----4-:R-:W-:Y:S01]  /*0d60*/  IMAD.WIDE R10, R13, 0x4, R10 ;  /* 0x000000040d0a7825 */ /* 0x010fe200078e020a */
[----:B-----5:R-:W-:-:S03]  /*0d70*/  IADD3 R5, PT, PT, R5, R12, RZ ;  /* 0x0000000c05057210 */ /* 0x020fc60007ffe0ff */
[C---:B------:R-:W-:Y:S02]  /*0d80*/  IMAD.WIDE R12, R3.reuse, 0x4, R6 ;  /* 0x00000004030c7825 */ /* 0x040fe400078e0206 */
[----:B------:R0:W-:Y:S04]  /*0d90*/  STG.E desc[UR4][R10.64], R5 ;  /* 0x000000050a007986 */ /* 0x0001e8000c101904 */
[----:B------:R-:W2:Y:S04]  /*0da0*/  LDG.E R18, desc[UR4][R12.64] ;  /* 0x000000040c127981 */ /* 0x000ea8000c1e1900 */
[----:B---3--:R-:W2:Y:S01]  /*0db0*/  LDG.E R19, desc[UR4][R14.64] ;  /* 0x000000040e137981 */ /* 0x008ea2000c1e1900 */
        /* <DEDUP_REMOVED lines=14> */
[----:B------:R-:W-:Y:S01]  /*0ea0*/  IMAD.WIDE R14, R3, 0x4, R18 ;  /* 0x00000004030e7825 */ /* 0x000fe200078e0212 */
[----:B------:R-:W-:-:S02]  /*0eb0*/  IADD3 R4, PT, PT, R4, 0x4, RZ ;  /* 0x0000000404047810 */ /* 0x000fc40007ffe0ff */
[----:B--2---:R-:W-:-:S05]  /*0ec0*/  IADD3 R5, PT, PT, R10, R13, RZ ;  /* 0x0000000d0a057210 */ /* 0x004fca0007ffe0ff */
[----:B------:R1:W-:Y:S02]  /*0ed0*/  STG.E desc[UR4][R14.64], R5 ;  /* 0x000000050e007986 */ /* 0x0003e4000c101904 */
.L_x_4:
[----:B------:R-:W-:Y:S05]  /*0ee0*/  @!P1 EXIT ;  /* 0x000000000000994d */ /* 0x000fea0003800000 */
[----:B------:R-:W0:Y:S01]  /*0ef0*/  LDC.64 R6, c[0x0][0x390] ;  /* 0x0000e400ff067b82 */ /* 0x000e220000000a00 */
[----:B-123--:R-:W-:Y:S01]  /*0f00*/  IMAD R17, R4, R3, R0 ;  /* 0x0000000304117224 */ /* 0x00efe200078e0200 */
[----:B------:R-:W-:-:S06]  /*0f10*/  IADD3 R2, PT, PT, -R2, RZ, RZ ;  /* 0x000000ff02027210 */ /* 0x000fcc0007ffe1ff */
[----:B------:R-:W1:Y:S08]  /*0f20*/  LDC.64 R8, c[0x0][0x380] ;  /* 0x0000e000ff087b82 */ /* 0x000e700000000a00 */
[----:B------:R-:W2:Y:S02]  /*0f30*/  LDC.64 R10, c[0x0][0x388] ;  /* 0x0000e200ff0a7b82 */ /* 0x000ea40000000a00 */
.L_x_5:
[----:B-1----:R-:W-:-:S04]  /*0f40*/  IMAD.WIDE R4, R17, 0x4, R8 ;  /* 0x0000000411047825 */ /* 0x002fc800078e0208 */
[C---:B--2---:R-:W-:Y:S02]  /*0f50*/  IMAD.WIDE R12, R17.reuse, 0x4, R10 ;  /* 0x00000004110c7825 */ /* 0x044fe400078e020a */
[----:B------:R-:W2:Y:S04]  /*0f60*/  LDG.E R4, desc[UR4][R4.64] ;  /* 0x0000000404047981 */ /* 0x000ea8000c1e1900 */
[----:B------:R-:W2:Y:S01]  /*0f70*/  LDG.E R13, desc[UR4][R12.64] ;  /* 0x000000040c0d7981 */ /* 0x000ea2000c1e1900 */
[----:B------:R-:W-:Y:S01]  /*0f80*/  IADD3 R2, PT, PT, R2, 0x1, RZ ;  /* 0x0000000102027810 */ /* 0x000fe20007ffe0ff */
[C---:B0--3--:R-:W-:Y:S01]  /*0f90*/  IMAD.WIDE R14, R17.reuse, 0x4, R6 ;  /* 0x00000004110e7825 */ /* 0x049fe200078e0206 */
[----:B------:R-:W-:Y:S02]  /*0fa0*/  IADD3 R17, PT, PT, R17, R3, RZ ;  /* 0x0000000311117210 */ /* 0x000fe40007ffe0ff */
[----:B------:R-:W-:-:S02]  /*0fb0*/  ISETP.NE.AND P0, PT, R2, RZ, PT ;  /* 0x000000ff0200720c */ /* 0x000fc40003f05270 */
[----:B--2---:R-:W-:-:S05]  /*0fc0*/  IADD3 R19, PT, PT, R4, R13, RZ ;  /* 0x0000000d04137210 */ /* 0x004fca0007ffe0ff */
[----:B------:R3:W-:Y:S06]  /*0fd0*/  STG.E desc[UR4][R14.64], R19 ;  /* 0x000000130e007986 */ /* 0x0007ec000c101904 */
[----:B------:R-:W-:Y:S05]  /*0fe0*/  @P0 BRA `(.L_x_5) ;  /* 0xfffffffc00d40947 */ /* 0x000fea000383ffff */
[----:B------:R-:W-:Y:S05]  /*0ff0*/  EXIT ;  /* 0x000000000000794d */ /* 0x000fea0003800000 */
.L_x_6:
        /* <DEDUP_REMOVED lines=16> */
.L_x_14:


//--------------------- .text._Z9matAddRowPiS_S_ii --------------------------
	.section	.text._Z9matAddRowPiS_S_ii,"ax",@progbits
	.align	128
        .global         _Z9matAddRowPiS_S_ii
        .type           _Z9matAddRowPiS_S_ii,@function
        .size           _Z9matAddRowPiS_S_ii,(.L_x_15 - _Z9matAddRowPiS_S_ii)
        .other          _Z9matAddRowPiS_S_ii,@"STO_CUDA_ENTRY STV_DEFAULT"
_Z9matAddRowPiS_S_ii:
.text._Z9matAddRowPiS_S_ii:
        /* <DEDUP_REMOVED lines=9> */
[----:B------:R-:W-:Y:S02]  /*0090*/  IMAD R0, R0, R5, RZ ;  /* 0x0000000500007224 */ /* 0x000fe400078e02ff */
[----:B------:R-:W-:Y:S01]  /*00a0*/  IMAD.MOV.U32 R3, RZ, RZ, RZ ;  /* 0x000000ffff037224 */ /* 0x000fe200078e00ff */
[----:B------:R-:W-:-:S07]  /*00b0*/  ISETP.NE.AND P0, PT, R12, RZ, PT ;  /* 0x000000ff0c00720c */ /* 0x000fce0003f05270 */
[----:B------:R-:W-:Y:S06]  /*00c0*/  @!P1 BRA `(.L_x_7) ;  /* 0x0000000400689947 */ /* 0x000fec0003800000 */
[----:B------:R-:W1:Y:S01]  /*00d0*/  LDCU.128 UR8, c[0x0][0x380] ;  /* 0x00007000ff0877ac */ /* 0x000e620008000c00 */
[----:B------:R-:W-:Y:S01]  /*00e0*/  IMAD.MOV.U32 R6, RZ, RZ, 0x20 ;  /* 0x00000020ff067424 */ /* 0x000fe200078e00ff */
[----:B------:R-:W-:Y:S01]  /*00f0*/  LOP3.LUT R3, R5, 0x7ffffff0, RZ, 0xc0, !PT ;  /* 0x7ffffff005037812 */ /* 0x000fe200078ec0ff */
[----:B------:R-:W-:Y:S01]  /*0100*/  IMAD.MOV.U32 R7, RZ, RZ, 0x0 ;  /* 0x00000000ff077424 */ /* 0x000fe200078e00ff */
[----:B------:R-:W2:Y:S02]  /*0110*/  LDCU.64 UR6, c[0x0][0x390] ;  /* 0x00007200ff0677ac */ /* 0x000ea40008000a00 */
[----:B------:R-:W-:Y:S01]  /*0120*/  IADD3 R2, PT, PT, -R3, RZ, RZ ;  /* 0x000000ff03027210 */ /* 0x000fe20007ffe1ff */
[----:B------:R-:W-:-:S03]  /*0130*/  IMAD.WIDE.U32 R6, R0, 0x4, R6 ;  /* 0x0000000400067825 */ /* 0x000fc600078e0006 */
[C---:B-1----:R-:W-:Y:S02]  /*0140*/  IADD3 R4, P2, PT, R6.reuse, UR10, RZ ;  /* 0x0000000a06047c10 */ /* 0x042fe4000ff5e0ff */
[C---:B------:R-:W-:Y:S02]  /*0150*/  IADD3 R8, P3, PT, R6.reuse, UR8, RZ ;  /* 0x0000000806087c10 */ /* 0x040fe4000ff7e0ff */
[----:B--2---:R-:W-:Y:S02]  /*0160*/  IADD3 R14, P1, PT, R6, UR6, RZ ;  /* 0x00000006060e7c10 */ /* 0x004fe4000ff3e0ff */
[C---:B------:R-:W-:Y:S02]  /*0170*/  IADD3.X R13, PT, PT, R7.reuse, UR11, RZ, P2, !PT ;  /* 0x0000000b070d7c10 */ /* 0x040fe400097fe4ff */
[C---:B------:R-:W-:Y:S02]  /*0180*/  IADD3.X R15, PT, PT, R7.reuse, UR7, RZ, P1, !PT ;  /* 0x00000007070f7c10 */ /* 0x040fe40008ffe4ff */
[----:B------:R-:W-:-:S07]  /*0190*/  IADD3.X R9, PT, PT, R7, UR9, RZ, P3, !PT ;  /* 0x0000000907097c10 */ /* 0x000fce0009ffe4ff */
.L_x_8:
[----:B------:R-:W-:Y:S02]  /*01a0*/  IMAD.MOV.U32 R6, RZ, RZ, R4 ;  /* 0x000000ffff067224 */ /* 0x000fe400078e0004 */
[----:B------:R-:W-:Y:S01]  /*01b0*/  IMAD.MOV.U32 R7, RZ, RZ, R13 ;  /* 0x000000ffff077224 */ /* 0x000fe200078e000d */
[----:B0-----:R-:W2:Y:S04]  /*01c0*/  LDG.E R4, desc[UR4][R8.64+-0x20] ;  /* 0xffffe00408047981 */ /* 0x001ea8000c1e1900 */
[----:B-1----:R-:W2:Y:S01]  /*01d0*/  LDG.E R11, desc[UR4][R6.64+-0x20] ;  /* 0xffffe004060b7981 */ /* 0x002ea2000c1e1900 */
[----:B------:R-:W-:Y:S01]  /*01e0*/  MOV R10, R14 ;  /* 0x0000000e000a7202 */ /* 0x000fe20000000f00 */
[----:B--2---:R-:W-:Y:S02]  /*01f0*/  IMAD.IADD R13, R4, 0x1, R11 ;  /* 0x00000001040d7824 */ /* 0x004fe400078e020b */
[----:B------:R-:W-:-:S05]  /*0200*/  IMAD.MOV.U32 R11, RZ, RZ, R15 ;  /* 0x000000ffff0b7224 */ /* 0x000fca00078e000f */
[----:B------:R0:W-:Y:S04]  /*0210*/  STG.E desc[UR4][R10.64+-0x20], R13 ;  /* 0xffffe00d0a007986 */ /* 0x0001e8000c101904 */
[----:B------:R-:W2:Y:S04]  /*0220*/  LDG.E R4, desc[UR4][R8.64+-0x1c] ;  /* 0xffffe40408047981 */ /* 0x000ea8000c1e1900 */
[----:B------:R-:W2:Y:S02]  /*0230*/  LDG.E R15, desc[UR4][R6.64+-0x1c] ;  /* 0xffffe404060f7981 */ /* 0x000ea4000c1e1900 */
[----:B--2---:R-:W-:-:S05]  /*0240*/  IMAD.IADD R15, R4, 0x1, R15 ;  /* 0x00000001040f7824 */ /* 0x004fca00078e020f */
[----:B------:R1:W-:Y:S04]  /*0250*/  STG.E desc[UR4][R10.64+-0x1c], R15 ;  /* 0xffffe40f0a007986 */ /* 0x0003e8000c101904 */
[----:B------:R-:W2:Y:S04]  /*0260*/  LDG.E R4, desc[UR4][R8.64+-0x18] ;  /* 0xffffe80408047981 */ /* 0x000ea8000c1e1900 */
[----:B------:R-:W2:Y:S02]  /*0270*/  LDG.E R17, desc[UR4][R6.64+-0x18] ;  /* 0xffffe80406117981 */ /* 0x000ea4000c1e1900 */
[----:B--2---:R-:W-:-:S05]  /*0280*/  IMAD.IADD R17, R4, 0x1, R17 ;  /* 0x0000000104117824 */ /* 0x004fca00078e0211 */
[----:B------:R2:W-:Y:S04]  /*0290*/  STG.E desc[UR4][R10.64+-0x18], R17 ;  /* 0xffffe8110a007986 */ /* 0x0005e8000c101904 */
[----:B------:R-:W3:Y:S04]  /*02a0*/  LDG.E R4, desc[UR4][R8.64+-0x14] ;  /* 0xffffec0408047981 */ /* 0x000ee8000c1e1900 */
[----:B------:R-:W3:Y:S02]  /*02b0*/  LDG.E R19, desc[UR4][R6.64+-0x14] ;  /* 0xffffec0406137981 */ /* 0x000ee4000c1e1900 */
[----:B---3--:R-:W-:-:S05]  /*02c0*/  IADD3 R19, PT, PT, R4, R19, RZ ;  /* 0x0000001304137210 */ /* 0x008fca0007ffe0ff */
[----:B------:R3:W-:Y:S04]  /*02d0*/  STG.E desc[UR4][R10.64+-0x14], R19 ;  /* 0xffffec130a007986 */ /* 0x0007e8000c101904 */
[----:B------:R-:W4:Y:S04]  /*02e0*/  LDG.E R4, desc[UR4][R8.64+-0x10] ;  /* 0xfffff00408047981 */ /* 0x000f28000c1e1900 */
[----:B0-----:R-:W4:Y:S02]  /*02f0*/  LDG.E R13, desc[UR4][R6.64+-0x10] ;  /* 0xfffff004060d7981 */ /* 0x001f24000c1e1900 */
[----:B----4-:R-:W-:-:S05]  /*0300*/  IMAD.IADD R13, R4, 0x1, R13 ;  /* 0x00000001040d7824 */ /* 0x010fca00078e020d */
[----:B------:R0:W-:Y:S04]  /*0310*/  STG.E desc[UR4][R10.64+-0x10], R13 ;  /* 0xfffff00d0a007986 */ /* 0x0001e8000c101904 */
[----:B------:R-:W4:Y:S04]  /*0320*/  LDG.E R4, desc[UR4][R8.64+-0xc] ;  /* 0xfffff40408047981 */ /* 0x000f28000c1e1900 */
[----:B-1----:R-:W4:Y:S02]  /*0330*/  LDG.E R15, desc[UR4][R6.64+-0xc] ;  /* 0xfffff404060f7981 */ /* 0x002f24000c1e1900 */
[----:B----4-:R-:W-:-:S05]  /*0340*/  IMAD.IADD R15, R4, 0x1, R15 ;  /* 0x00000001040f7824 */ /* 0x010fca00078e020f */
[----:B------:R1:W-:Y:S04]  /*0350*/  STG.E desc[UR4][R10.64+-0xc], R15 ;  /* 0xfffff40f0a007986 */ /* 0x0003e8000c101904 */
[----:B------:R-:W4:Y:S04]  /*0360*/  LDG.E R4, desc[UR4][R8.64+-0x8] ;  /* 0xfffff80408047981 */ /* 0x000f28000c1e1900 */
[----:B--2---:R-:W4:Y:S02]  /*0370*/  LDG.E R17, desc[UR4][R6.64+-0x8] ;  /* 0xfffff80406117981 */ /* 0x004f24000c1e1900 */
[----:B----4-:R-:W-:-:S05]  /*0380*/  IMAD.IADD R17, R4, 0x1, R17 ;  /* 0x0000000104117824 */ /* 0x010fca00078e0211 */
[----:B------:R2:W-:Y:S04]  /*0390*/  STG.E desc[UR4][R10.64+-0x8], R17 ;  /* 0xfffff8110a007986 */ /* 0x0005e8000c101904 */
[----:B------:R-:W4:Y:S04]  /*03a0*/  LDG.E R4, desc[UR4][R8.64+-0x4] ;  /* 0xfffffc0408047981 */ /* 0x000f28000c1e1900 */
[----:B---3--:R-:W4:Y:S02]  /*03b0*/  LDG.E R19, desc[UR4][R6.64+-0x4] ;  /* 0xfffffc0406137981 */ /* 0x008f24000c1e1900 */
[----:B----4-:R-:W-:-:S05]  /*03c0*/  IADD3 R19, PT, PT, R4, R19, RZ ;  /* 0x0000001304137210 */ /* 0x010fca0007ffe0ff */
        /* <DEDUP_REMOVED lines=20> */
[----:B------:R-:W-:Y:S04]  /*0510*/  STG.E desc[UR4][R10.64+0x10], R13 ;  /* 0x0000100d0a007986 */ /* 0x000fe8000c101904 */
[----:B------:R-:W4:Y:S04]  /*0520*/  LDG.E R4, desc[UR4][R8.64+0x14] ;  /* 0x0000140408047981 */ /* 0x000f28000c1e1900 */
[----:B-1----:R-:W4:Y:S02]  /*0530*/  LDG.E R15, desc[UR4][R6.64+0x14] ;  /* 0x00001404060f7981 */ /* 0x002f24000c1e1900 */
[----:B----4-:R-:W-:-:S05]  /*0540*/  IMAD.IADD R15, R4, 0x1, R15 ;  /* 0x00000001040f7824 */ /* 0x010fca00078e020f */
[----:B------:R0:W-:Y:S04]  /*0550*/  STG.E desc[UR4][R10.64+0x14], R15 ;  /* 0x0000140f0a007986 */ /* 0x0001e8000c101904 */
[----:B------:R-:W4:Y:S04]  /*0560*/  LDG.E R4, desc[UR4][R8.64+0x18] ;  /* 0x0000180408047981 */ /* 0x000f28000c1e1900 */
[----:B--2---:R-:W4:Y:S01]  /*0570*/  LDG.E R17, desc[UR4][R6.64+0x18] ;  /* 0x0000180406117981 */ /* 0x004f22000c1e1900 */
[----:B------:R-:W-:Y:S02]  /*0580*/  VIADD R2, R2, 0x10 ;  /* 0x0000001002027836 */ /* 0x000fe40000000000 */
[----:B----4-:R-:W-:-:S05]  /*0590*/  IMAD.IADD R17, R4, 0x1, R17 ;  /* 0x0000000104117824 */ /* 0x010fca00078e0211 */
[----:B------:R1:W-:Y:S04]  /*05a0*/  STG.E desc[UR4][R10.64+0x18], R17 ;  /* 0x000018110a007986 */ /* 0x0003e8000c101904 */
[----:B------:R2:W4:Y:S04]  /*05b0*/  LDG.E R4, desc[UR4][R8.64+0x1c] ;  /* 0x00001c0408047981 */ /* 0x000528000c1e1900 */
[----:B---3--:R-:W4:Y:S01]  /*05c0*/  LDG.E R19, desc[UR4][R6.64+0x1c] ;  /* 0x00001c0406137981 */ /* 0x008f22000c1e1900 */
[----:B------:R-:W-:Y:S02]  /*05d0*/  ISETP.NE.AND P1, PT, R2, RZ, PT ;  /* 0x000000ff0200720c */ /* 0x000fe40003f25270 */
[----:B------:R-:W-:-:S02]  /*05e0*/  IADD3 R14, P2, PT, R10, 0x40, RZ ;  /* 0x000000400a0e7810 */ /* 0x000fc40007f5e0ff */
[----:B--2---:R-:W-:-:S03]  /*05f0*/  IADD3 R8, P4, PT, R8, 0x40, RZ ;  /* 0x0000004008087810 */ /* 0x004fc60007f9e0ff */
[----:B0-----:R-:W-:Y:S01]  /*0600*/  IMAD.X R15, RZ, RZ, R11, P2 ;  /* 0x000000ffff0f7224 */ /* 0x001fe200010e060b */
[----:B------:R-:W-:Y:S02]  /*0610*/  IADD3.X R9, PT, PT, RZ, R9, RZ, P4, !PT ;  /* 0x00000009ff097210 */ /* 0x000fe400027fe4ff */
[----:B----4-:R-:W-:Y:S02]  /*0620*/  IADD3 R19, PT, PT, R4, R19, RZ ;  /* 0x0000001304137210 */ /* 0x010fe40007ffe0ff */
[----:B------:R-:W-:-:S03]  /*0630*/  IADD3 R4, P3, PT, R6, 0x40, RZ ;  /* 0x0000004006047810 */ /* 0x000fc60007f7e0ff */
[----:B------:R1:W-:Y:S02]  /*0640*/  STG.E desc[UR4][R10.64+0x1c], R19 ;  /* 0x00001c130a007986 */ /* 0x0003e4000c101904 */
[----:B------:R-:W-:Y:S01]  /*0650*/  IMAD.X R13, RZ, RZ, R7, P3 ;  /* 0x000000ffff0d7224 */ /* 0x000fe200018e0607 */
[----:B------:R-:W-:Y:S07]  /*0660*/  @P1 BRA `(.L_x_8) ;  /* 0xfffffff800cc1947 */ /* 0x000fee000383ffff */
.L_x_7:
[----:B0-----:R-:W-:Y:S05]  /*0670*/  @!P0 EXIT ;  /* 0x000000000000894d */ /* 0x001fea0003800000 */
[----:B------:R-:W-:Y:S02]  /*0680*/  ISETP.GE.U32.AND P1, PT, R12, 0x8, PT ;  /* 0x000000080c00780c */ /* 0x000fe40003f26070 */
[----:B------:R-:W-:-:S04]  /*0690*/  LOP3.LUT R4, R5, 0x7, RZ, 0xc0, !PT ;  /* 0x0000000705047812 */ /* 0x000fc800078ec0ff */
[----:B------:R-:W-:-:S07]  /*06a0*/  ISETP.NE.AND P0, PT, R4, RZ, PT ;  /* 0x000000ff0400720c */ /* 0x000fce0003f05270 */
[----:B------:R-:W-:Y:S06]  /*06b0*/  @!P1 BRA `(.L_x_9) ;  /* 0x0000000000d09947 */ /* 0x000fec0003800000 */
[----:B------:R-:W0:Y:S01]  /*06c0*/  LDC.64 R12, c[0x0][0x380] ;  /* 0x0000e000ff0c7b82 */ /* 0x000e220000000a00 */
[C---:B------:R-:W-:Y:S01]  /*06d0*/  IMAD.IADD R7, R0.reuse, 0x1, R3 ;  /* 0x0000000100077824 */ /* 0x040fe200078e0203 */
[----:B------:R-:W2:Y:S06]  /*06e0*/  LDCU.128 UR8, c[0x0][0x380] ;  /* 0x00007000ff0877ac */ /* 0x000eac0008000c00 */
[----:B------:R-:W3:Y:S08]  /*06f0*/  LDC.64 R14, c[0x0][0x388] ;  /* 0x0000e200ff0e7b82 */ /* 0x000ef00000000a00 */
[----:B-1----:R-:W1:Y:S01]  /*0700*/  LDC.64 R10, c[0x0][0x390] ;  /* 0x0000e400ff0a7b82 */ /* 0x002e620000000a00 */
[----:B------:R-:W-:Y:S01]  /*0710*/  IADD3 R18, P1, PT, R0, R3, RZ ;  /* 0x0000000300127210 */ /* 0x000fe20007f3e0ff */
[----:B------:R-:W4:Y:S01]  /*0720*/  LDCU.64 UR6, c[0x0][0x390] ;  /* 0x00007200ff0677ac */ /* 0x000f220008000a00 */
[----:B0-----:R-:W-:-:S06]  /*0730*/  IMAD.WIDE.U32 R12, R7, 0x4, R12 ;  /* 0x00000004070c7825 */ /* 0x001fcc00078e000c */
[----:B------:R-:W5:Y:S01]  /*0740*/  LDG.E R12, desc[UR4][R12.64] ;  /* 0x000000040c0c7981 */ /* 0x000f62000c1e1900 */
[----:B---3--:R-:W-:-:S06]  /*0750*/  IMAD.WIDE.U32 R14, R7, 0x4, R14 ;  /* 0x00000004070e7825 */ /* 0x008fcc00078e000e */
[----:B------:R-:W5:Y:S01]  /*0760*/  LDG.E R15, desc[UR4][R14.64] ;  /* 0x000000040e0f7981 */ /* 0x000f62000c1e1900 */
[----:B------:R-:W-:Y:S02]  /*0770*/  IMAD.X R9, RZ, RZ, RZ, P1 ;  /* 0x000000ffff097224 */ /* 0x000fe400008e06ff */
[----:B------:R-:W-:-:S03]  /*0780*/  IMAD.SHL.U32 R16, R18, 0x4, RZ ;  /* 0x0000000412107824 */ /* 0x000fc600078e00ff */
[----:B------:R-:W-:Y:S02]  /*0790*/  SHF.L.U64.HI R18, R18, 0x2, R9 ;  /* 0x0000000212127819 */ /* 0x000fe40000010209 */
[C---:B--2---:R-:W-:Y:S02]  /*07a0*/  IADD3 R8, P1, PT, R16.reuse, UR8, RZ ;  /* 0x0000000810087c10 */ /* 0x044fe4000ff3e0ff */
[----:B------:R-:W-:Y:S02]  /*07b0*/  IADD3 R6, P2, PT, R16, UR10, RZ ;  /* 0x0000000a10067c10 */ /* 0x000fe4000ff5e0ff */
[----:B------:R-:W-:Y:S02]  /*07c0*/  IADD3.X R9, PT, PT, R18, UR9, RZ, P1, !PT ;  /* 0x0000000912097c10 */ /* 0x000fe40008ffe4ff */
[----:B-----5:R-:W-:Y:S01]  /*07d0*/  IADD3 R17, PT, PT, R12, R15, RZ ;  /* 0x0000000f0c117210 */ /* 0x020fe20007ffe0ff */
[----:B-1----:R-:W-:Y:S01]  /*07e0*/  IMAD.WIDE.U32 R12, R7, 0x4, R10 ;  /* 0x00000004070c7825 */ /* 0x002fe200078e000a */
[----:B------:R-:W-:-:S04]  /*07f0*/  IADD3.X R7, PT, PT, R18, UR11, RZ, P2, !PT ;  /* 0x0000000b12077c10 */ /* 0x000fc800097fe4ff */
[----:B------:R0:W-:Y:S04]  /*0800*/  STG.E desc[UR4][R12.64], R17 ;  /* 0x000000110c007986 */ /* 0x0001e8000c101904 */
[----:B------:R-:W2:Y:S04]  /*0810*/  LDG.E R2, desc[UR4][R8.64+0x4] ;  /* 0x0000040408027981 */ /* 0x000ea8000c1e1900 */
[----:B------:R-:W2:Y:S01]  /*0820*/  LDG.E R15, desc[UR4][R6.64+0x4] ;  /* 0x00000404060f7981 */ /* 0x000ea2000c1e1900 */
[----:B----4-:R-:W-:-:S04]  /*0830*/  IADD3 R10, P1, PT, R16, UR6, RZ ;  /* 0x00000006100a7c10 */ /* 0x010fc8000ff3e0ff */
[----:B------:R-:W-:Y:S01]  /*0840*/  IADD3.X R11, PT, PT, R18, UR7, RZ, P1, !PT ;  /* 0x00000007120b7c10 */ /* 0x000fe20008ffe4ff */
[----:B--2---:R-:W-:-:S05]  /*0850*/  IMAD.IADD R15, R2, 0x1, R15 ;  /* 0x00000001020f7824 */ /* 0x004fca00078e020f */
[----:B------:R1:W-:Y:S04]  /*0860*/  STG.E desc[UR4][R10.64+0x4], R15 ;  /* 0x0000040f0a007986 */ /* 0x0003e8000c101904 */
[----:B------:R-:W2:Y:S04]  /*0870*/  LDG.E R2, desc[UR4][R8.64+0x8] ;  /* 0x0000080408027981 */ /* 0x000ea8000c1e1900 */
[----:B------:R-:W2:Y:S02]  /*0880*/  LDG.E R19, desc[UR4][R6.64+0x8] ;  /* 0x0000080406137981 */ /* 0x000ea4000c1e1900 */
[----:B--2---:R-:W-:-:S05]  /*0890*/  IMAD.IADD R19, R2, 0x1, R19 ;  /* 0x0000000102137824 */ /* 0x004fca00078e0213 */
[----:B------:R2:W-:Y:S04]  /*08a0*/  STG.E desc[UR4][R10.64+0x8], R19 ;  /* 0x000008130a007986 */ /* 0x0005e8000c101904 */
[----:B------:R-:W3:Y:S04]  /*08b0*/  LDG.E R2, desc[UR4][R8.64+0xc] ;  /* 0x00000c0408027981 */ /* 0x000ee8000c1e1900 */
[----:B0-----:R-:W3:Y:S02]  /*08c0*/  LDG.E R13, desc[UR4][R6.64+0xc] ;  /* 0x00000c04060d7981 */ /* 0x001ee4000c1e1900 */
[----:B---3--:R-:W-:-:S05]  /*08d0*/  IMAD.IADD R13, R2, 0x1, R13 ;  /* 0x00000001020d7824 */ /* 0x008fca00078e020d */
[----:B------:R0:W-:Y:S04]  /*08e0*/  STG.E desc[UR4][R10.64+0xc], R13 ;  /* 0x00000c0d0a007986 */ /* 0x0001e8000c101904 */
[----:B------:R-:W3:Y:S04]  /*08f0*/  LDG.E R2, desc[UR4][R8.64+0x10] ;  /* 0x0000100408027981 */ /* 0x000ee8000c1e1900 */
[----:B------:R-:W3:Y:S02]  /*0900*/  LDG.E R17, desc[UR4][R6.64+0x10] ;  /* 0x0000100406117981 */ /* 0x000ee4000c1e1900 */
[----:B---3--:R-:W-:-:S05]  /*0910*/  IADD3 R17, PT, PT, R2, R17, RZ ;  /* 0x0000001102117210 */ /* 0x008fca0007ffe0ff */
        /* <DEDUP_REMOVED lines=9> */
[----:B------:R-:W2:Y:S04]  /*09b0*/  LDG.E R2, desc[UR4][R8.64+0x1c] ;  /* 0x00001c0408027981 */ /* 0x000ea8000c1e1900 */
[----:B0-----:R-:W2:Y:S01]  /*09c0*/  LDG.E R13, desc[UR4][R6.64+0x1c] ;  /* 0x00001c04060d7981 */ /* 0x001ea2000c1e1900 */
[----:B------:R-:W-:Y:S01]  /*09d0*/  VIADD R3, R3, 0x8 ;  /* 0x0000000803037836 */ /* 0x000fe20000000000 */
[----:B--2---:R-:W-:-:S05]  /*09e0*/  IADD3 R13, PT, PT, R2, R13, RZ ;  /* 0x0000000d020d7210 */ /* 0x004fca0007ffe0ff */
[----:B------:R3:W-:Y:S02]  /*09f0*/  STG.E desc[UR4][R10.64+0x1c], R13 ;  /* 0x00001c0d0a007986 */ /* 0x0007e4000c101904 */
.L_x_9:
[----:B------:R-:W-:Y:S05]  /*0a00*/  @!P0 EXIT ;  /* 0x000000000000894d */ /* 0x000fea0003800000 */
[----:B------:R-:W-:Y:S02]  /*0a10*/  ISETP.GE.U32.AND P1, PT, R4, 0x4, PT ;  /* 0x000000040400780c */ /* 0x000fe40003f26070 */
[----:B------:R-:W-:-:S04]  /*0a20*/  LOP3.LUT R5, R5, 0x3, RZ, 0xc0, !PT ;  /* 0x0000000305057812 */ /* 0x000fc800078ec0ff */
[----:B------:R-:W-:-:S07]  /*0a30*/  ISETP.NE.AND P0, PT, R5, RZ, PT ;  /* 0x000000ff0500720c */ /* 0x000fce0003f05270 */
[----:B------:R-:W-:Y:S06]  /*0a40*/  @!P1 BRA `(.L_x_10) ;  /* 0x0000000000909947 */ /* 0x000fec0003800000 */
[----:B------:R-:W0:Y:S01]  /*0a50*/  LDC.64 R6, c[0x0][0x380] ;  /* 0x0000e000ff067b82 */ /* 0x000e220000000a00 */
[C---:B-1-3--:R-:W-:Y:S01]  /*0a60*/  IMAD.IADD R19, R0.reuse, 0x1, R3 ;  /* 0x0000000100137824 */ /* 0x04afe200078e0203 */
[----:B------:R-:W1:Y:S06]  /*0a70*/  LDCU.128 UR8, c[0x0][0x380] ;  /* 0x00007000ff0877ac */ /* 0x000e6c0008000c00 */
[----:B------:R-:W2:Y:S08]  /*0a80*/  LDC.64 R8, c[0x0][0x388] ;  /* 0x0000e200ff087b82 */ /* 0x000eb00000000a00 */
[----:B------:R-:W3:Y:S01]  /*0a90*/  LDC.64 R14, c[0x0][0x390] ;  /* 0x0000e400ff0e7b82 */ /* 0x000ee20000000a00 */
[----:B------:R-:W-:Y:S01]  /*0aa0*/  IADD3 R2, P1, PT, R0, R3, RZ ;  /* 0x0000000300027210 */ /* 0x000fe20007f3e0ff */
[----:B------:R-:W4:Y:S01]  /*0ab0*/  LDCU.64 UR6, c[0x0][0x390] ;  /* 0x00007200ff0677ac */ /* 0x000f220008000a00 */
[----:B0-----:R-:W-:-:S06]  /*0ac0*/  IMAD.WIDE.U32 R10, R19, 0x4, R6 ;  /* 0x00000004130a7825 */ /* 0x001fcc00078e0006 */
[----:B------:R-:W5:Y:S01]  /*0ad0*/  LDG.E R10, desc[UR4][R10.64] ;  /* 0x000000040a0a7981 */ /* 0x000f62000c1e1900 */
[----:B--2---:R-:W-:-:S06]  /*0ae0*/  IMAD.WIDE.U32 R12, R19, 0x4, R8 ;  /* 0x00000004130c7825 */ /* 0x004fcc00078e0008 */
[----:B------:R-:W5:Y:S01]  /*0af0*/  LDG.E R13, desc[UR4][R12.64] ;  /* 0x000000040c0d7981 */ /* 0x000f62000c1e1900 */
[----:B------:R-:W-:Y:S01]  /*0b00*/  IMAD.SHL.U32 R16, R2, 0x4, RZ ;  /* 0x0000000402107824 */ /* 0x000fe200078e00ff */
[----:B------:R-:W-:Y:S01]  /*0b10*/  IADD3.X R7, PT, PT, RZ, RZ, RZ, P1, !PT ;  /* 0x000000ffff077210 */ /* 0x000fe20000ffe4ff */
[----:B---3--:R-:W-:-:S03]  /*0b20*/  IMAD.WIDE.U32 R14, R19, 0x4, R14 ;  /* 0x00000004130e7825 */ /* 0x008fc600078e000e */
[----:B------:R-:W-:Y:S02]  /*0b30*/  SHF.L.U64.HI R4, R2, 0x2, R7 ;  /* 0x0000000202047819 */ /* 0x000fe40000010207 */
[C---:B-1----:R-:W-:Y:S02]  /*0b40*/  IADD3 R8, P1, PT, R16.reuse, UR8, RZ ;  /* 0x0000000810087c10 */ /* 0x042fe4000ff3e0ff */
[----:B------:R-:W-:Y:S02]  /*0b50*/  IADD3 R6, P2, PT, R16, UR10, RZ ;  /* 0x0000000a10067c10 */ /* 0x000fe4000ff5e0ff */
[C---:B------:R-:W-:Y:S02]  /*0b60*/  IADD3.X R9, PT, PT, R4.reuse, UR9, RZ, P1, !PT ;  /* 0x0000000904097c10 */ /* 0x040fe40008ffe4ff */
[----:B------:R-:W-:Y:S01]  /*0b70*/  IADD3.X R7, PT, PT, R4, UR11, RZ, P2, !PT ;  /* 0x0000000b04077c10 */ /* 0x000fe200097fe4ff */
[----:B-----5:R-:W-:-:S05]  /*0b80*/  IMAD.IADD R17, R10, 0x1, R13 ;  /* 0x000000010a117824 */ /* 0x020fca00078e020d */
[----:B------:R0:W-:Y:S04]  /*0b90*/  STG.E desc[UR4][R14.64], R17 ;  /* 0x000000110e007986 */ /* 0x0001e8000c101904 */
[----:B------:R-:W2:Y:S04]  /*0ba0*/  LDG.E R2, desc[UR4][R8.64+0x4] ;  /* 0x0000040408027981 */ /* 0x000ea8000c1e1900 */
[----:B------:R-:W2:Y:S01]  /*0bb0*/  LDG.E R13, desc[UR4][R6.64+0x4] ;  /* 0x00000404060d7981 */ /* 0x000ea2000c1e1900 */
[----:B----4-:R-:W-:-:S04]  /*0bc0*/  IADD3 R10, P1, PT, R16, UR6, RZ ;  /* 0x00000006100a7c10 */ /* 0x010fc8000ff3e0ff */
[----:B------:R-:W-:Y:S02]  /*0bd0*/  IADD3.X R11, PT, PT, R4, UR7, RZ, P1, !PT ;  /* 0x00000007040b7c10 */ /* 0x000fe40008ffe4ff */
[----:B--2---:R-:W-:-:S05]  /*0be0*/  IADD3 R13, PT, PT, R2, R13, RZ ;  /* 0x0000000d020d7210 */ /* 0x004fca0007ffe0ff */
[----:B------:R2:W-:Y:S04]  /*0bf0*/  STG.E desc[UR4][R10.64+0x4], R13 ;  /* 0x0000040d0a007986 */ /* 0x0005e8000c101904 */
[----:B------:R-:W3:Y:S04]  /*0c00*/  LDG.E R2, desc[UR4][R8.64+0x8] ;  /* 0x0000080408027981 */ /* 0x000ee8000c1e1900 */
[----:B------:R-:W3:Y:S02]  /*0c10*/  LDG.E R19, desc[UR4][R6.64+0x8] ;  /* 0x0000080406137981 */ /* 0x000ee4000c1e1900 */
[----:B---3--:R-:W-:-:S05]  /*0c20*/  IMAD.IADD R19, R2, 0x1, R19 ;  /* 0x0000000102137824 */ /* 0x008fca00078e0213 */
[----:B------:R2:W-:Y:S04]  /*0c30*/  STG.E desc[UR4][R10.64+0x8], R19 ;  /* 0x000008130a007986 */ /* 0x0005e8000c101904 */
[----:B------:R-:W3:Y:S04]  /*0c40*/  LDG.E R2, desc[UR4][R8.64+0xc] ;  /* 0x00000c0408027981 */ /* 0x000ee8000c1e1900 */
[----:B0-----:R-:W3:Y:S01]  /*0c50*/  LDG.E R15, desc[UR4][R6.64+0xc] ;  /* 0x00000c04060f7981 */ /* 0x001ee2000c1e1900 */
[----:B------:R-:W-:Y:S01]  /*0c60*/  IADD3 R3, PT, PT, R3, 0x4, RZ ;  /* 0x0000000403037810 */ /* 0x000fe20007ffe0ff */
[----:B---3--:R-:W-:-:S05]  /*0c70*/  IMAD.IADD R15, R2, 0x1, R15 ;  /* 0x00000001020f7824 */ /* 0x008fca00078e020f */
[----:B------:R2:W-:Y:S02]  /*0c80*/  STG.E desc[UR4][R10.64+0xc], R15 ;  /* 0x00000c0f0a007986 */ /* 0x0005e4000c101904 */
.L_x_10:
[----:B------:R-:W-:Y:S05]  /*0c90*/  @!P0 EXIT ;  /* 0x000000000000894d */ /* 0x000fea0003800000 */
[----:B------:R-:W0:Y:S01]  /*0ca0*/  LDC.64 R6, c[0x0][0x390] ;  /* 0x0000e400ff067b82 */ /* 0x000e220000000a00 */
[----:B--23--:R-:W-:Y:S02]  /*0cb0*/  IMAD.IADD R13, R0, 0x1, R3 ;  /* 0x00000001000d7824 */ /* 0x00cfe400078e0203 */
[----:B------:R-:W-:-:S05]  /*0cc0*/  IMAD.MOV R0, RZ, RZ, -R5 ;  /* 0x000000ffff007224 */ /* 0x000fca00078e0a05 */
[----:B------:R-:W2:Y:S08]  /*0cd0*/  LDC.64 R8, c[0x0][0x388] ;  /* 0x0000e200ff087b82 */ /* 0x000eb00000000a00 */
[----:B-1----:R-:W1:Y:S01]  /*0ce0*/  LDC.64 R10, c[0x0][0x380] ;  /* 0x0000e000ff0a7b82 */ /* 0x002e620000000a00 */
[----:B0-----:R-:W-:-:S04]  /*0cf0*/  IMAD.WIDE.U32 R2, R13, 0x4, R6 ;  /* 0x000000040d027825 */ /* 0x001fc800078e0006 */
[----:B--2---:R-:W-:-:S04]  /*0d00*/  IMAD.WIDE.U32 R6, R13, 0x4, R8 ;  /* 0x000000040d067825 */ /* 0x004fc800078e0008 */
[----:B-1----:R-:W-:Y:S01]  /*0d10*/  IMAD.WIDE.U32 R8, R13, 0x4, R10 ;  /* 0x000000040d087825 */ /* 0x002fe200078e000a */
[----:B------:R-:W-:-:S03]  /*0d20*/  MOV R13, R3 ;  /* 0x00000003000d7202 */ /* 0x000fc60000000f00 */
[----:B------:R-:W-:Y:S02]  /*0d30*/  IMAD.MOV.U32 R10, RZ, RZ, R2 ;  /* 0x000000ffff0a7224 */ /* 0x000fe400078e0002 */
[----:B------:R-:W-:-:S07]  /*0d40*/  IMAD.MOV.U32 R11, RZ, RZ, R7 ;  /* 0x000000ffff0b7224 */ /* 0x000fce00078e0007 */
.L_x_11:
[----:B0-----:R-:W-:Y:S01]  /*0d50*/  MOV R2, R8 ;  /* 0x0000000800027202 */ /* 0x001fe20000000f00 */
[----:B------:R-:W-:Y:S01]  /*0d60*/  IMAD.MOV.U32 R3, RZ, RZ, R9 ;  /* 0x000000ffff037224 */ /* 0x000fe200078e0009 */
[----:B------:R-:W-:Y:S01]  /*0d70*/  MOV R5, R11 ;  /* 0x0000000b00057202 */ /* 0x000fe20000000f00 */
[----:B------:R-:W-:-:S03]  /*0d80*/  IMAD.MOV.U32 R4, RZ, RZ, R6 ;  /* 0x000000ffff047224 */ /* 0x000fc600078e0006 */
[----:B------:R0:W2:Y:S04]  /*0d90*/  LDG.E R2, desc[UR4][R2.64] ;  /* 0x0000000402027981 */ /* 0x0000a8000c1e1900 */
[----:B------:R-:W2:Y:S01]  /*0da0*/  LDG.E R5, desc[UR4][R4.64] ;  /* 0x0000000404057981 */ /* 0x000ea2000c1e1900 */
[----:B------:R-:W-:Y:S01]  /*0db0*/  VIADD R0, R0, 0x1 ;  /* 0x0000000100007836 */ /* 0x000fe20000000000 */
[----:B------:R-:W-:Y:S02]  /*0dc0*/  IADD3 R8, P3, PT, R8, 0x4, RZ ;  /* 0x0000000408087810 */ /* 0x000fe40007f7e0ff */
[----:B------:R-:W-:Y:S02]  /*0dd0*/  IADD3 R6, P2, PT, R6, 0x4, RZ ;  /* 0x0000000406067810 */ /* 0x000fe40007f5e0ff */
[----:B------:R-:W-:Y:S01]  /*0de0*/  ISETP.NE.AND P0, PT, R0, RZ, PT ;  /* 0x000000ff0000720c */ /* 0x000fe20003f05270 */
[----:B------:R-:W-:Y:S01]  /*0df0*/  IMAD.X R9, RZ, RZ, R9, P3 ;  /* 0x000000ffff097224 */ /* 0x000fe200018e0609 */
[----:B0-----:R-:W-:-:S02]  /*0e00*/  MOV R3, R13 ;  /* 0x0000000d00037202 */ /* 0x001fc40000000f00 */
[----:B------:R-:W-:Y:S01]  /*0e10*/  IADD3.X R11, PT, PT, RZ, R11, RZ, P2, !PT ;  /* 0x0000000bff0b7210 */ /* 0x000fe200017fe4ff */
[----:B--2---:R-:W-:Y:S02]  /*0e20*/  IMAD.IADD R7, R2, 0x1, R5 ;  /* 0x0000000102077824 */ /* 0x004fe400078e0205 */
[----:B------:R-:W-:Y:S01]  /*0e30*/  IMAD.MOV.U32 R2, RZ, RZ, R10 ;  /* 0x000000ffff027224 */ /* 0x000fe200078e000a */
[----:B------:R-:W-:-:S04]  /*0e40*/  IADD3 R10, P1, PT, R10, 0x4, RZ ;  /* 0x000000040a0a7810 */ /* 0x000fc80007f3e0ff */
[----:B------:R0:W-:Y:S01]  /*0e50*/  STG.E desc[UR4][R2.64], R7 ;  /* 0x0000000702007986 */ /* 0x0001e2000c101904 */
[----:B------:R-:W-:Y:S01]  /*0e60*/  IMAD.X R13, RZ, RZ, R13, P1 ;  /* 0x000000ffff0d7224 */ /* 0x000fe200008e060d */
[----:B------:R-:W-:Y:S07]  /*0e70*/  @P0 BRA `(.L_x_11) ;  /* 0xfffffffc00b40947 */ /* 0x000fee000383ffff */
[----:B------:R-:W-:Y:S05]  /*0e80*/  EXIT ;  /* 0x000000000000794d */ /* 0x000fea0003800000 */
.L_x_12:
        /* <DEDUP_REMOVED lines=15> */
.L_x_15:


//--------------------- .nv.shared.reserved.0     --------------------------
	.section	.nv.shared.reserved.0,"aw",@nobits
	.weak		__nv_reservedSMEM_offset_0_alias
	.size		__nv_reservedSMEM_offset_0_alias, 0, 64
	.other		__nv_reservedSMEM_offset_0_alias,@"STO_CUDA_RESERVED_SHARED STV_DEFAULT"
__nv_reservedSMEM_offset_0_alias:
	.zero		0
	.zero		64


//--------------------- .nv.constant0._Z13matAddElementPiS_S_ii --------------------------
	.section	.nv.constant0._Z13matAddElementPiS_S_ii,"a",@progbits
	.sectionflags	@""
	.align	4
.nv.constant0._Z13matAddElementPiS_S_ii:
	.zero		928


//--------------------- .nv.constant0._Z9matAddColPiS_S_ii --------------------------
	.section	.nv.constant0._Z9matAddColPiS_S_ii,"a",@progbits
	.sectionflags	@""
	.align	4
.nv.constant0._Z9matAddColPiS_S_ii:
	.zero		928


//--------------------- .nv.constant0._Z9matAddRowPiS_S_ii --------------------------
	.section	.nv.constant0._Z9matAddRowPiS_S_ii,"a",@progbits
	.sectionflags	@""
	.align	4
.nv.constant0._Z9matAddRowPiS_S_ii:
	.zero		928


//--------------------- SYMBOLS --------------------------

	.type		.nv.reservedSmem.offset0,@object
	.size		.nv.reservedSmem.offset0,0x4
